//
// Generated by NVIDIA NVVM Compiler
//
// Compiler Build ID: CL-36424714
// Cuda compilation tools, release 13.0, V13.0.88
// Based on NVVM 20.0.0
//

.version 9.0
.target sm_100
.address_size 64

	// .globl	_Z28edge_get_edgelist_GPU_kernelPKjS0_PK6edge_tjjPj
.const .align 4 .b8 c_binary_search_cache[16380];

.visible .entry _Z28edge_get_edgelist_GPU_kernelPKjS0_PK6edge_tjjPj(
	.param .u64 .ptr .align 1 _Z28edge_get_edgelist_GPU_kernelPKjS0_PK6edge_tjjPj_param_0,
	.param .u64 .ptr .align 1 _Z28edge_get_edgelist_GPU_kernelPKjS0_PK6edge_tjjPj_param_1,
	.param .u64 .ptr .align 1 _Z28edge_get_edgelist_GPU_kernelPKjS0_PK6edge_tjjPj_param_2,
	.param .u32 _Z28edge_get_edgelist_GPU_kernelPKjS0_PK6edge_tjjPj_param_3,
	.param .u32 _Z28edge_get_edgelist_GPU_kernelPKjS0_PK6edge_tjjPj_param_4,
	.param .u64 .ptr .align 1 _Z28edge_get_edgelist_GPU_kernelPKjS0_PK6edge_tjjPj_param_5
)
{
	.reg .pred 	%p<6>;
	.reg .b32 	%r<23>;
	.reg .b64 	%rd<21>;

	ld.param.u64 	%rd3, [_Z28edge_get_edgelist_GPU_kernelPKjS0_PK6edge_tjjPj_param_0];
	ld.param.u64 	%rd4, [_Z28edge_get_edgelist_GPU_kernelPKjS0_PK6edge_tjjPj_param_1];
	ld.param.u64 	%rd5, [_Z28edge_get_edgelist_GPU_kernelPKjS0_PK6edge_tjjPj_param_2];
	ld.param.u32 	%r11, [_Z28edge_get_edgelist_GPU_kernelPKjS0_PK6edge_tjjPj_param_4];
	ld.param.u64 	%rd6, [_Z28edge_get_edgelist_GPU_kernelPKjS0_PK6edge_tjjPj_param_5];
	cvta.to.global.u64 	%rd1, %rd6;
	mov.u32 	%r12, %ctaid.x;
	mov.u32 	%r13, %ntid.x;
	mov.u32 	%r14, %tid.x;
	mad.lo.s32 	%r1, %r12, %r13, %r14;
	setp.ge.u32 	%p1, %r1, %r11;
	@%p1 bra 	$L__BB0_6;
	cvta.to.global.u64 	%rd7, %rd5;
	cvta.to.global.u64 	%rd8, %rd3;
	mul.wide.u32 	%rd9, %r1, 8;
	add.s64 	%rd10, %rd7, %rd9;
	ld.global.u32 	%r2, [%rd10];
	ld.global.u32 	%r15, [%rd10+4];
	mul.wide.u32 	%rd11, %r15, 4;
	add.s64 	%rd12, %rd8, %rd11;
	ld.global.u32 	%r22, [%rd12];
	add.s32 	%r16, %r15, 1;
	mul.wide.u32 	%rd13, %r16, 4;
	add.s64 	%rd14, %rd8, %rd13;
	ld.global.u32 	%r21, [%rd14];
	setp.ge.u32 	%p2, %r22, %r21;
	@%p2 bra 	$L__BB0_5;
	cvta.to.global.u64 	%rd2, %rd4;
$L__BB0_3:
	add.s32 	%r17, %r21, %r22;
	shr.u32 	%r7, %r17, 1;
	mul.wide.u32 	%rd15, %r7, 4;
	add.s64 	%rd16, %rd2, %rd15;
	ld.global.u32 	%r8, [%rd16];
	setp.eq.s32 	%p3, %r8, %r2;
	@%p3 bra 	$L__BB0_7;
	setp.lt.u32 	%p4, %r8, %r2;
	add.s32 	%r18, %r7, 1;
	selp.b32 	%r22, %r18, %r22, %p4;
	selp.b32 	%r21, %r21, %r7, %p4;
	setp.lt.u32 	%p5, %r22, %r21;
	@%p5 bra 	$L__BB0_3;
$L__BB0_5:
	mul.wide.u32 	%rd17, %r1, 4;
	add.s64 	%rd18, %rd1, %rd17;
	mov.b32 	%r19, 0;
	st.global.u32 	[%rd18], %r19;
$L__BB0_6:
	ret;
$L__BB0_7:
	mul.wide.u32 	%rd19, %r1, 4;
	add.s64 	%rd20, %rd1, %rd19;
	mov.b32 	%r20, 1;
	st.global.u32 	[%rd20], %r20;
	bra.uni 	$L__BB0_6;

}
	// .globl	_Z37edge_get_edgelist_src_only_GPU_kernelPKjS0_PK10edge_src_tjjPj
.visible .entry _Z37edge_get_edgelist_src_only_GPU_kernelPKjS0_PK10edge_src_tjjPj(
	.param .u64 .ptr .align 1 _Z37edge_get_edgelist_src_only_GPU_kernelPKjS0_PK10edge_src_tjjPj_param_0,
	.param .u64 .ptr .align 1 _Z37edge_get_edgelist_src_only_GPU_kernelPKjS0_PK10edge_src_tjjPj_param_1,
	.param .u64 .ptr .align 1 _Z37edge_get_edgelist_src_only_GPU_kernelPKjS0_PK10edge_src_tjjPj_param_2,
	.param .u32 _Z37edge_get_edgelist_src_only_GPU_kernelPKjS0_PK10edge_src_tjjPj_param_3,
	.param .u32 _Z37edge_get_edgelist_src_only_GPU_kernelPKjS0_PK10edge_src_tjjPj_param_4,
	.param .u64 .ptr .align 1 _Z37edge_get_edgelist_src_only_GPU_kernelPKjS0_PK10edge_src_tjjPj_param_5
)
{
	.reg .pred 	%p<6>;
	.reg .b32 	%r<23>;
	.reg .b64 	%rd<22>;

	ld.param.u64 	%rd3, [_Z37edge_get_edgelist_src_only_GPU_kernelPKjS0_PK10edge_src_tjjPj_param_0];
	ld.param.u64 	%rd5, [_Z37edge_get_edgelist_src_only_GPU_kernelPKjS0_PK10edge_src_tjjPj_param_1];
	ld.param.u64 	%rd4, [_Z37edge_get_edgelist_src_only_GPU_kernelPKjS0_PK10edge_src_tjjPj_param_2];
	ld.param.u32 	%r11, [_Z37edge_get_edgelist_src_only_GPU_kernelPKjS0_PK10edge_src_tjjPj_param_4];
	ld.param.u64 	%rd6, [_Z37edge_get_edgelist_src_only_GPU_kernelPKjS0_PK10edge_src_tjjPj_param_5];
	cvta.to.global.u64 	%rd1, %rd6;
	cvta.to.global.u64 	%rd2, %rd5;
	mov.u32 	%r12, %ctaid.x;
	mov.u32 	%r13, %ntid.x;
	mov.u32 	%r14, %tid.x;
	mad.lo.s32 	%r1, %r12, %r13, %r14;
	setp.ge.u32 	%p1, %r1, %r11;
	@%p1 bra 	$L__BB1_5;
	cvta.to.global.u64 	%rd7, %rd4;
	cvta.to.global.u64 	%rd8, %rd3;
	mul.wide.u32 	%rd9, %r1, 4;
	add.s64 	%rd10, %rd7, %rd9;
	ld.global.u32 	%r2, [%rd10];
	add.s64 	%rd11, %rd2, %rd9;
	ld.global.u32 	%r15, [%rd11];
	mul.wide.u32 	%rd12, %r15, 4;
	add.s64 	%rd13, %rd8, %rd12;
	ld.global.u32 	%r22, [%rd13];
	add.s32 	%r16, %r15, 1;
	mul.wide.u32 	%rd14, %r16, 4;
	add.s64 	%rd15, %rd8, %rd14;
	ld.global.u32 	%r21, [%rd15];
	setp.ge.u32 	%p2, %r22, %r21;
	@%p2 bra 	$L__BB1_4;
$L__BB1_2:
	add.s32 	%r17, %r21, %r22;
	shr.u32 	%r7, %r17, 1;
	mul.wide.u32 	%rd16, %r7, 4;
	add.s64 	%rd17, %rd2, %rd16;
	ld.global.u32 	%r8, [%rd17];
	setp.eq.s32 	%p3, %r8, %r2;
	@%p3 bra 	$L__BB1_6;
	setp.lt.u32 	%p4, %r8, %r2;
	add.s32 	%r18, %r7, 1;
	selp.b32 	%r22, %r18, %r22, %p4;
	selp.b32 	%r21, %r21, %r7, %p4;
	setp.lt.u32 	%p5, %r22, %r21;
	@%p5 bra 	$L__BB1_2;
$L__BB1_4:
	add.s64 	%rd19, %rd1, %rd9;
	mov.b32 	%r19, 0;
	st.global.u32 	[%rd19], %r19;
$L__BB1_5:
	ret;
$L__BB1_6:
	add.s64 	%rd21, %rd1, %rd9;
	mov.b32 	%r20, 1;
	st.global.u32 	[%rd21], %r20;
	bra.uni 	$L__BB1_5;

}
	// .globl	_Z33edge_get_binary_search_GPU_kernelPKjS0_jjPj
.visible .entry _Z33edge_get_binary_search_GPU_kernelPKjS0_jjPj(
	.param .u64 .ptr .align 1 _Z33edge_get_binary_search_GPU_kernelPKjS0_jjPj_param_0,
	.param .u64 .ptr .align 1 _Z33edge_get_binary_search_GPU_kernelPKjS0_jjPj_param_1,
	.param .u32 _Z33edge_get_binary_search_GPU_kernelPKjS0_jjPj_param_2,
	.param .u32 _Z33edge_get_binary_search_GPU_kernelPKjS0_jjPj_param_3,
	.param .u64 .ptr .align 1 _Z33edge_get_binary_search_GPU_kernelPKjS0_jjPj_param_4
)
{
	.reg .pred 	%p<9>;
	.reg .b32 	%r<39>;
	.reg .b64 	%rd<21>;

	ld.param.u64 	%rd4, [_Z33edge_get_binary_search_GPU_kernelPKjS0_jjPj_param_0];
	ld.param.u64 	%rd5, [_Z33edge_get_binary_search_GPU_kernelPKjS0_jjPj_param_1];
	ld.param.u32 	%r34, [_Z33edge_get_binary_search_GPU_kernelPKjS0_jjPj_param_2];
	ld.param.u32 	%r18, [_Z33edge_get_binary_search_GPU_kernelPKjS0_jjPj_param_3];
	ld.param.u64 	%rd6, [_Z33edge_get_binary_search_GPU_kernelPKjS0_jjPj_param_4];
	cvta.to.global.u64 	%rd1, %rd6;
	cvta.to.global.u64 	%rd2, %rd4;
	cvta.to.global.u64 	%rd3, %rd5;
	mov.u32 	%r19, %ctaid.x;
	mov.u32 	%r20, %ntid.x;
	mov.u32 	%r21, %tid.x;
	mad.lo.s32 	%r1, %r19, %r20, %r21;
	setp.ge.u32 	%p1, %r1, %r18;
	@%p1 bra 	$L__BB2_8;
	mul.wide.u32 	%rd7, %r1, 4;
	add.s64 	%rd8, %rd3, %rd7;
	ld.global.u32 	%r2, [%rd8];
	setp.eq.s32 	%p2, %r34, 0;
	mov.b32 	%r36, 0;
	@%p2 bra 	$L__BB2_4;
	mov.b32 	%r36, 0;
$L__BB2_3:
	add.s32 	%r24, %r34, %r36;
	shr.u32 	%r25, %r24, 1;
	mul.wide.u32 	%rd9, %r25, 4;
	add.s64 	%rd10, %rd2, %rd9;
	ld.global.u32 	%r26, [%rd10];
	setp.gt.u32 	%p3, %r26, %r1;
	add.s32 	%r27, %r25, 1;
	selp.b32 	%r36, %r36, %r27, %p3;
	selp.b32 	%r34, %r25, %r34, %p3;
	setp.lt.u32 	%p4, %r36, %r34;
	@%p4 bra 	$L__BB2_3;
$L__BB2_4:
	max.u32 	%r28, %r36, 1;
	add.s32 	%r8, %r28, -1;
	mul.wide.u32 	%rd11, %r2, 4;
	add.s64 	%rd12, %rd2, %rd11;
	ld.global.u32 	%r38, [%rd12];
	add.s32 	%r29, %r2, 1;
	mul.wide.u32 	%rd13, %r29, 4;
	add.s64 	%rd14, %rd2, %rd13;
	ld.global.u32 	%r37, [%rd14];
	setp.ge.u32 	%p5, %r38, %r37;
	@%p5 bra 	$L__BB2_7;
$L__BB2_5:
	add.s32 	%r30, %r37, %r38;
	shr.u32 	%r13, %r30, 1;
	mul.wide.u32 	%rd15, %r13, 4;
	add.s64 	%rd16, %rd3, %rd15;
	ld.global.u32 	%r14, [%rd16];
	setp.eq.s32 	%p6, %r14, %r8;
	@%p6 bra 	$L__BB2_9;
	setp.lt.u32 	%p7, %r14, %r8;
	add.s32 	%r31, %r13, 1;
	selp.b32 	%r38, %r31, %r38, %p7;
	selp.b32 	%r37, %r37, %r13, %p7;
	setp.lt.u32 	%p8, %r38, %r37;
	@%p8 bra 	$L__BB2_5;
$L__BB2_7:
	add.s64 	%rd18, %rd1, %rd7;
	mov.b32 	%r32, 0;
	st.global.u32 	[%rd18], %r32;
$L__BB2_8:
	ret;
$L__BB2_9:
	add.s64 	%rd20, %rd1, %rd7;
	mov.b32 	%r33, 1;
	st.global.u32 	[%rd20], %r33;
	bra.uni 	$L__BB2_8;

}
	// .globl	_Z40edge_get_binary_search_cached_GPU_kernelPKjS0_jjPj
.visible .entry _Z40edge_get_binary_search_cached_GPU_kernelPKjS0_jjPj(
	.param .u64 .ptr .align 1 _Z40edge_get_binary_search_cached_GPU_kernelPKjS0_jjPj_param_0,
	.param .u64 .ptr .align 1 _Z40edge_get_binary_search_cached_GPU_kernelPKjS0_jjPj_param_1,
	.param .u32 _Z40edge_get_binary_search_cached_GPU_kernelPKjS0_jjPj_param_2,
	.param .u32 _Z40edge_get_binary_search_cached_GPU_kernelPKjS0_jjPj_param_3,
	.param .u64 .ptr .align 1 _Z40edge_get_binary_search_cached_GPU_kernelPKjS0_jjPj_param_4
)
{
	.reg .pred 	%p<21>;
	.reg .b32 	%r<142>;
	.reg .b64 	%rd<44>;

	ld.param.u64 	%rd4, [_Z40edge_get_binary_search_cached_GPU_kernelPKjS0_jjPj_param_0];
	ld.param.u64 	%rd5, [_Z40edge_get_binary_search_cached_GPU_kernelPKjS0_jjPj_param_1];
	ld.param.u32 	%r19, [_Z40edge_get_binary_search_cached_GPU_kernelPKjS0_jjPj_param_2];
	ld.param.u32 	%r20, [_Z40edge_get_binary_search_cached_GPU_kernelPKjS0_jjPj_param_3];
	ld.param.u64 	%rd6, [_Z40edge_get_binary_search_cached_GPU_kernelPKjS0_jjPj_param_4];
	cvta.to.global.u64 	%rd1, %rd6;
	cvta.to.global.u64 	%rd2, %rd4;
	cvta.to.global.u64 	%rd3, %rd5;
	mov.u32 	%r21, %ctaid.x;
	mov.u32 	%r22, %ntid.x;
	mov.u32 	%r23, %tid.x;
	mad.lo.s32 	%r1, %r21, %r22, %r23;
	setp.ge.u32 	%p1, %r1, %r20;
	@%p1 bra 	$L__BB3_8;
	mul.wide.u32 	%rd7, %r1, 4;
	add.s64 	%rd8, %rd3, %rd7;
	ld.global.u32 	%r2, [%rd8];
	mov.u64 	%rd9, c_binary_search_cache;
	ld.const.u32 	%r24, [c_binary_search_cache];
	shr.u32 	%r25, %r19, 1;
	setp.gt.u32 	%p2, %r24, %r1;
	add.s32 	%r26, %r25, 1;
	selp.b32 	%r27, 0, %r26, %p2;
	selp.b32 	%r28, %r25, %r19, %p2;
	selp.b32 	%r29, 1, 2, %p2;
	mul.wide.u32 	%rd10, %r29, 4;
	add.s64 	%rd11, %rd9, %rd10;
	ld.const.u32 	%r30, [%rd11];
	add.s32 	%r31, %r28, %r27;
	shr.u32 	%r32, %r31, 1;
	shl.b32 	%r33, %r29, 1;
	setp.gt.u32 	%p3, %r30, %r1;
	add.s32 	%r34, %r32, 1;
	selp.b32 	%r35, %r27, %r34, %p3;
	selp.b32 	%r36, %r32, %r28, %p3;
	selp.b32 	%r37, 1, 2, %p3;
	add.s32 	%r38, %r33, %r37;
	mul.wide.u32 	%rd12, %r38, 4;
	add.s64 	%rd13, %rd9, %rd12;
	ld.const.u32 	%r39, [%rd13];
	add.s32 	%r40, %r36, %r35;
	shr.u32 	%r41, %r40, 1;
	shl.b32 	%r42, %r38, 1;
	setp.gt.u32 	%p4, %r39, %r1;
	add.s32 	%r43, %r41, 1;
	selp.b32 	%r44, %r35, %r43, %p4;
	selp.b32 	%r45, %r41, %r36, %p4;
	selp.b32 	%r46, 1, 2, %p4;
	add.s32 	%r47, %r42, %r46;
	mul.wide.u32 	%rd14, %r47, 4;
	add.s64 	%rd15, %rd9, %rd14;
	ld.const.u32 	%r48, [%rd15];
	add.s32 	%r49, %r45, %r44;
	shr.u32 	%r50, %r49, 1;
	shl.b32 	%r51, %r47, 1;
	setp.gt.u32 	%p5, %r48, %r1;
	add.s32 	%r52, %r50, 1;
	selp.b32 	%r53, %r44, %r52, %p5;
	selp.b32 	%r54, %r50, %r45, %p5;
	selp.b32 	%r55, 1, 2, %p5;
	add.s32 	%r56, %r51, %r55;
	mul.wide.u32 	%rd16, %r56, 4;
	add.s64 	%rd17, %rd9, %rd16;
	ld.const.u32 	%r57, [%rd17];
	add.s32 	%r58, %r54, %r53;
	shr.u32 	%r59, %r58, 1;
	shl.b32 	%r60, %r56, 1;
	setp.gt.u32 	%p6, %r57, %r1;
	add.s32 	%r61, %r59, 1;
	selp.b32 	%r62, %r53, %r61, %p6;
	selp.b32 	%r63, %r59, %r54, %p6;
	selp.b32 	%r64, 1, 2, %p6;
	add.s32 	%r65, %r60, %r64;
	mul.wide.u32 	%rd18, %r65, 4;
	add.s64 	%rd19, %rd9, %rd18;
	ld.const.u32 	%r66, [%rd19];
	add.s32 	%r67, %r63, %r62;
	shr.u32 	%r68, %r67, 1;
	shl.b32 	%r69, %r65, 1;
	setp.gt.u32 	%p7, %r66, %r1;
	add.s32 	%r70, %r68, 1;
	selp.b32 	%r71, %r62, %r70, %p7;
	selp.b32 	%r72, %r68, %r63, %p7;
	selp.b32 	%r73, 1, 2, %p7;
	add.s32 	%r74, %r69, %r73;
	mul.wide.u32 	%rd20, %r74, 4;
	add.s64 	%rd21, %rd9, %rd20;
	ld.const.u32 	%r75, [%rd21];
	add.s32 	%r76, %r72, %r71;
	shr.u32 	%r77, %r76, 1;
	shl.b32 	%r78, %r74, 1;
	setp.gt.u32 	%p8, %r75, %r1;
	add.s32 	%r79, %r77, 1;
	selp.b32 	%r80, %r71, %r79, %p8;
	selp.b32 	%r81, %r77, %r72, %p8;
	selp.b32 	%r82, 1, 2, %p8;
	add.s32 	%r83, %r78, %r82;
	mul.wide.u32 	%rd22, %r83, 4;
	add.s64 	%rd23, %rd9, %rd22;
	ld.const.u32 	%r84, [%rd23];
	add.s32 	%r85, %r81, %r80;
	shr.u32 	%r86, %r85, 1;
	shl.b32 	%r87, %r83, 1;
	setp.gt.u32 	%p9, %r84, %r1;
	add.s32 	%r88, %r86, 1;
	selp.b32 	%r89, %r80, %r88, %p9;
	selp.b32 	%r90, %r86, %r81, %p9;
	selp.b32 	%r91, 1, 2, %p9;
	add.s32 	%r92, %r87, %r91;
	mul.wide.u32 	%rd24, %r92, 4;
	add.s64 	%rd25, %rd9, %rd24;
	ld.const.u32 	%r93, [%rd25];
	add.s32 	%r94, %r90, %r89;
	shr.u32 	%r95, %r94, 1;
	shl.b32 	%r96, %r92, 1;
	setp.gt.u32 	%p10, %r93, %r1;
	add.s32 	%r97, %r95, 1;
	selp.b32 	%r98, %r89, %r97, %p10;
	selp.b32 	%r99, %r95, %r90, %p10;
	selp.b32 	%r100, 1, 2, %p10;
	add.s32 	%r101, %r96, %r100;
	mul.wide.u32 	%rd26, %r101, 4;
	add.s64 	%rd27, %rd9, %rd26;
	ld.const.u32 	%r102, [%rd27];
	add.s32 	%r103, %r99, %r98;
	shr.u32 	%r104, %r103, 1;
	shl.b32 	%r105, %r101, 1;
	setp.gt.u32 	%p11, %r102, %r1;
	add.s32 	%r106, %r104, 1;
	selp.b32 	%r107, %r98, %r106, %p11;
	selp.b32 	%r108, %r104, %r99, %p11;
	selp.b32 	%r109, 1, 2, %p11;
	add.s32 	%r110, %r105, %r109;
	mul.wide.u32 	%rd28, %r110, 4;
	add.s64 	%rd29, %rd9, %rd28;
	ld.const.u32 	%r111, [%rd29];
	add.s32 	%r112, %r108, %r107;
	shr.u32 	%r113, %r112, 1;
	shl.b32 	%r114, %r110, 1;
	setp.gt.u32 	%p12, %r111, %r1;
	add.s32 	%r115, %r113, 1;
	selp.b32 	%r116, %r107, %r115, %p12;
	selp.b32 	%r117, %r113, %r108, %p12;
	selp.b32 	%r118, 1, 2, %p12;
	add.s32 	%r119, %r114, %r118;
	mul.wide.u32 	%rd30, %r119, 4;
	add.s64 	%rd31, %rd9, %rd30;
	ld.const.u32 	%r120, [%rd31];
	add.s32 	%r121, %r117, %r116;
	shr.u32 	%r122, %r121, 1;
	setp.gt.u32 	%p13, %r120, %r1;
	add.s32 	%r123, %r122, 1;
	selp.b32 	%r124, %r116, %r123, %p13;
	selp.b32 	%r137, %r122, %r117, %p13;
	max.u32 	%r125, %r124, 1;
	add.s32 	%r4, %r125, -1;
	setp.ge.u32 	%p14, %r4, %r137;
	mov.u32 	%r139, %r4;
	@%p14 bra 	$L__BB3_4;
	mov.u32 	%r139, %r4;
$L__BB3_3:
	add.s32 	%r126, %r137, %r139;
	shr.u32 	%r127, %r126, 1;
	mul.wide.u32 	%rd32, %r127, 4;
	add.s64 	%rd33, %rd2, %rd32;
	ld.global.u32 	%r128, [%rd33];
	setp.gt.u32 	%p15, %r128, %r1;
	add.s32 	%r129, %r127, 1;
	selp.b32 	%r139, %r139, %r129, %p15;
	selp.b32 	%r137, %r127, %r137, %p15;
	setp.lt.u32 	%p16, %r139, %r137;
	@%p16 bra 	$L__BB3_3;
$L__BB3_4:
	max.u32 	%r130, %r139, 1;
	add.s32 	%r131, %r130, -1;
	max.u32 	%r10, %r4, %r131;
	mul.wide.u32 	%rd34, %r2, 4;
	add.s64 	%rd35, %rd2, %rd34;
	ld.global.u32 	%r141, [%rd35];
	add.s32 	%r132, %r2, 1;
	mul.wide.u32 	%rd36, %r132, 4;
	add.s64 	%rd37, %rd2, %rd36;
	ld.global.u32 	%r140, [%rd37];
	setp.ge.u32 	%p17, %r141, %r140;
	@%p17 bra 	$L__BB3_7;
$L__BB3_5:
	add.s32 	%r133, %r140, %r141;
	shr.u32 	%r15, %r133, 1;
	mul.wide.u32 	%rd38, %r15, 4;
	add.s64 	%rd39, %rd3, %rd38;
	ld.global.u32 	%r16, [%rd39];
	setp.eq.s32 	%p18, %r16, %r10;
	@%p18 bra 	$L__BB3_9;
	setp.lt.u32 	%p19, %r16, %r10;
	add.s32 	%r134, %r15, 1;
	selp.b32 	%r141, %r134, %r141, %p19;
	selp.b32 	%r140, %r140, %r15, %p19;
	setp.lt.u32 	%p20, %r141, %r140;
	@%p20 bra 	$L__BB3_5;
$L__BB3_7:
	add.s64 	%rd41, %rd1, %rd7;
	mov.b32 	%r135, 0;
	st.global.u32 	[%rd41], %r135;
$L__BB3_8:
	ret;
$L__BB3_9:
	add.s64 	%rd43, %rd1, %rd7;
	mov.b32 	%r136, 1;
	st.global.u32 	[%rd43], %r136;
	bra.uni 	$L__BB3_8;

}


// ===== COMPILED SASS (sm_100) =====

	.target	sm_100

	.elftype	@"ET_EXEC"


//--------------------- .note.nv.tkinfo           --------------------------
	.section	.note.nv.tkinfo,"",@"SHT_NOTE"
	.sectionflags	@"SHF_NOTE_NV_TKINFO"
	.tkinfo
        /*0018*/ 	.word	0x00000002
        /*0030*/ 	.string	""
        /*0030*/ 	.string	"ptxas"
        /*0030*/ 	.string	"Cuda compilation tools, release 13.0, V13.0.88"
        /*0030*/ 	.string	"Build cuda_13.0.r13.0/compiler.36424714_0"
        /*0030*/ 	.string	"-arch sm_100 -m 64 "



//--------------------- .note.nv.cuinfo           --------------------------
	.section	.note.nv.cuinfo,"",@"SHT_NOTE"
	.sectionflags	@"SHF_NOTE_NV_CUINFO"
        /*0018*/ 	.short	0x0002
        /*001a*/ 	.short	0x0064
        /*001c*/ 	.short	0x0082
	.zero		2


//--------------------- .nv.info                  --------------------------
	.section	.nv.info,"",@"SHT_CUDA_INFO"
	.align	4


	//----- nvinfo : EIATTR_REGCOUNT
	.align		4
        /*0000*/ 	.byte	0x04, 0x2f
        /*0002*/ 	.short	(.L_2 - .L_1)
	.align		4
.L_1:
        /*0004*/ 	.word	index@(_Z28edge_get_edgelist_GPU_kernelPKjS0_PK6edge_tjjPj)
        /*0008*/ 	.word	0x0000000c


	//----- nvinfo : EIATTR_FRAME_SIZE
	.align		4
.L_2:
        /*000c*/ 	.byte	0x04, 0x11
        /*000e*/ 	.short	(.L_4 - .L_3)
	.align		4
.L_3:
        /*0010*/ 	.word	index@(_Z28edge_get_edgelist_GPU_kernelPKjS0_PK6edge_tjjPj)
        /*0014*/ 	.word	0x00000000


	//----- nvinfo : EIATTR_REGCOUNT
	.align		4
.L_4:
        /*0018*/ 	.byte	0x04, 0x2f
        /*001a*/ 	.short	(.L_6 - .L_5)
	.align		4
.L_5:
        /*001c*/ 	.word	index@(_Z37edge_get_edgelist_src_only_GPU_kernelPKjS0_PK10edge_src_tjjPj)
        /*0020*/ 	.word	0x0000000c


	//----- nvinfo : EIATTR_FRAME_SIZE
	.align		4
.L_6:
        /*0024*/ 	.byte	0x04, 0x11
        /*0026*/ 	.short	(.L_8 - .L_7)
	.align		4
.L_7:
        /*0028*/ 	.word	index@(_Z37edge_get_edgelist_src_only_GPU_kernelPKjS0_PK10edge_src_tjjPj)
        /*002c*/ 	.word	0x00000000


	//----- nvinfo : EIATTR_REGCOUNT
	.align		4
.L_8:
        /*0030*/ 	.byte	0x04, 0x2f
        /*0032*/ 	.short	(.L_10 - .L_9)
	.align		4
.L_9:
        /*0034*/ 	.word	index@(_Z33edge_get_binary_search_GPU_kernelPKjS0_jjPj)
        /*0038*/ 	.word	0x0000000e


	//----- nvinfo : EIATTR_FRAME_SIZE
	.align		4
.L_10:
        /*003c*/ 	.byte	0x04, 0x11
        /*003e*/ 	.short	(.L_12 - .L_11)
	.align		4
.L_11:
        /*0040*/ 	.word	index@(_Z33edge_get_binary_search_GPU_kernelPKjS0_jjPj)
        /*0044*/ 	.word	0x00000000


	//----- nvinfo : EIATTR_REGCOUNT
	.align		4
.L_12:
        /*0048*/ 	.byte	0x04, 0x2f
        /*004a*/ 	.short	(.L_14 - .L_13)
	.align		4
.L_13:
        /*004c*/ 	.word	index@(_Z40edge_get_binary_search_cached_GPU_kernelPKjS0_jjPj)
        /*0050*/ 	.word	0x00000012


	//----- nvinfo : EIATTR_FRAME_SIZE
	.align		4
.L_14:
        /*0054*/ 	.byte	0x04, 0x11
        /*0056*/ 	.short	(.L_16 - .L_15)
	.align		4
.L_15:
        /*0058*/ 	.word	index@(_Z40edge_get_binary_search_cached_GPU_kernelPKjS0_jjPj)
        /*005c*/ 	.word	0x00000000


	//----- nvinfo : EIATTR_MIN_STACK_SIZE
	.align		4
.L_16:
        /*0060*/ 	.byte	0x04, 0x12
        /*0062*/ 	.short	(.L_18 - .L_17)
	.align		4
.L_17:
        /*0064*/ 	.word	index@(_Z40edge_get_binary_search_cached_GPU_kernelPKjS0_jjPj)
        /*0068*/ 	.word	0x00000000


	//----- nvinfo : EIATTR_MIN_STACK_SIZE
	.align		4
.L_18:
        /*006c*/ 	.byte	0x04, 0x12
        /*006e*/ 	.short	(.L_20 - .L_19)
	.align		4
.L_19:
        /*0070*/ 	.word	index@(_Z33edge_get_binary_search_GPU_kernelPKjS0_jjPj)
        /*0074*/ 	.word	0x00000000


	//----- nvinfo : EIATTR_MIN_STACK_SIZE
	.align		4
.L_20:
        /*0078*/ 	.byte	0x04, 0x12
        /*007a*/ 	.short	(.L_22 - .L_21)
	.align		4
.L_21:
        /*007c*/ 	.word	index@(_Z37edge_get_edgelist_src_only_GPU_kernelPKjS0_PK10edge_src_tjjPj)
        /*0080*/ 	.word	0x00000000


	//----- nvinfo : EIATTR_MIN_STACK_SIZE
	.align		4
.L_22:
        /*0084*/ 	.byte	0x04, 0x12
        /*0086*/ 	.short	(.L_24 - .L_23)
	.align		4
.L_23:
        /*0088*/ 	.word	index@(_Z28edge_get_edgelist_GPU_kernelPKjS0_PK6edge_tjjPj)
        /*008c*/ 	.word	0x00000000
.L_24:


//--------------------- .nv.compat                --------------------------
	.section	.nv.compat,"",@"SHT_CUDA_COMPAT_INFO"
	.align	4
        /*0000*/ 	.byte	0x02, 0x09, 0x00, 0x00, 0x02, 0x02, 0x01, 0x00, 0x02, 0x05, 0x05, 0x00, 0x03, 0x07, 0x01, 0x01
        /*0010*/ 	.byte	0x02, 0x03, 0x00, 0x00, 0x02, 0x06, 0x01, 0x00, 0x04, 0x0b, 0x08, 0x00, 0x09, 0x00, 0x00, 0x00
        /*0020*/ 	.byte	0x00, 0x00, 0x00, 0x00


//--------------------- .nv.info._Z40edge_get_binary_search_cached_GPU_kernelPKjS0_jjPj --------------------------
	.section	.nv.info._Z40edge_get_binary_search_cached_GPU_kernelPKjS0_jjPj,"",@"SHT_CUDA_INFO"
	.sectionflags	@""
	.align	4


	//----- nvinfo : EIATTR_CUDA_API_VERSION
	.align		4
        /*0000*/ 	.byte	0x04, 0x37
        /*0002*/ 	.short	(.L_26 - .L_25)
.L_25:
        /*0004*/ 	.word	0x00000082


	//----- nvinfo : EIATTR_KPARAM_INFO
	.align		4
.L_26:
        /*0008*/ 	.byte	0x04, 0x17
        /*000a*/ 	.short	(.L_28 - .L_27)
.L_27:
        /*000c*/ 	.word	0x00000000
        /*0010*/ 	.short	0x0004
        /*0012*/ 	.short	0x0018
        /*0014*/ 	.byte	0x00, 0xf5, 0x21, 0x00


	//----- nvinfo : EIATTR_KPARAM_INFO
	.align		4
.L_28:
        /*0018*/ 	.byte	0x04, 0x17
        /*001a*/ 	.short	(.L_30 - .L_29)
.L_29:
        /*001c*/ 	.word	0x00000000
        /*0020*/ 	.short	0x0003
        /*0022*/ 	.short	0x0014
        /*0024*/ 	.byte	0x00, 0xf0, 0x11, 0x00


	//----- nvinfo : EIATTR_KPARAM_INFO
	.align		4
.L_30:
        /*0028*/ 	.byte	0x04, 0x17
        /*002a*/ 	.short	(.L_32 - .L_31)
.L_31:
        /*002c*/ 	.word	0x00000000
        /*0030*/ 	.short	0x0002
        /*0032*/ 	.short	0x0010
        /*0034*/ 	.byte	0x00, 0xf0, 0x11, 0x00


	//----- nvinfo : EIATTR_KPARAM_INFO
	.align		4
.L_32:
        /*0038*/ 	.byte	0x04, 0x17
        /*003a*/ 	.short	(.L_34 - .L_33)
.L_33:
        /*003c*/ 	.word	0x00000000
        /*0040*/ 	.short	0x0001
        /*0042*/ 	.short	0x0008
        /*0044*/ 	.byte	0x00, 0xf5, 0x21, 0x00


	//----- nvinfo : EIATTR_KPARAM_INFO
	.align		4
.L_34:
        /*0048*/ 	.byte	0x04, 0x17
        /*004a*/ 	.short	(.L_36 - .L_35)
.L_35:
        /*004c*/ 	.word	0x00000000
        /*0050*/ 	.short	0x0000
        /*0052*/ 	.short	0x0000
        /*0054*/ 	.byte	0x00, 0xf5, 0x21, 0x00


	//----- nvinfo : EIATTR_SPARSE_MMA_MASK
	.align		4
.L_36:
        /*0058*/ 	.byte	0x03, 0x50
        /*005a*/ 	.short	0x0000


	//----- nvinfo : EIATTR_MAXREG_COUNT
	.align		4
        /*005c*/ 	.byte	0x03, 0x1b
        /*005e*/ 	.short	0x00ff


	//----- nvinfo : EIATTR_MERCURY_ISA_VERSION
	.align		4
        /*0060*/ 	.byte	0x03, 0x5f
        /*0062*/ 	.short	0x0101


	//----- nvinfo : EIATTR_VRC_CTA_INIT_COUNT
	.align		4
        /*0064*/ 	.byte	0x02, 0x4a
	.zero		1
	.zero		1


	//----- nvinfo : EIATTR_EXIT_INSTR_OFFSETS
	.align		4
        /*0068*/ 	.byte	0x04, 0x1c
        /*006a*/ 	.short	(.L_38 - .L_37)


	//   ....[0]....
.L_37:
        /*006c*/ 	.word	0x00000070


	//   ....[1]....
        /*0070*/ 	.word	0x00000b20


	//   ....[2]....
        /*0074*/ 	.word	0x00000b80


	//----- nvinfo : EIATTR_CRS_STACK_SIZE
	.align		4
.L_38:
        /*0078*/ 	.byte	0x04, 0x1e
        /*007a*/ 	.short	(.L_40 - .L_39)
.L_39:
        /*007c*/ 	.word	0x00000000


	//----- nvinfo : EIATTR_CBANK_PARAM_SIZE
	.align		4
.L_40:
        /*0080*/ 	.byte	0x03, 0x19
        /*0082*/ 	.short	0x0020


	//----- nvinfo : EIATTR_PARAM_CBANK
	.align		4
        /*0084*/ 	.byte	0x04, 0x0a
        /*0086*/ 	.short	(.L_42 - .L_41)
	.align		4
.L_41:
        /*0088*/ 	.word	index@(.nv.constant0._Z40edge_get_binary_search_cached_GPU_kernelPKjS0_jjPj)
        /*008c*/ 	.short	0x0380
        /*008e*/ 	.short	0x0020


	//----- nvinfo : EIATTR_SW_WAR
	.align		4
.L_42:
        /*0090*/ 	.byte	0x04, 0x36
        /*0092*/ 	.short	(.L_44 - .L_43)
.L_43:
        /*0094*/ 	.word	0x00000008
.L_44:


//--------------------- .nv.info._Z33edge_get_binary_search_GPU_kernelPKjS0_jjPj --------------------------
	.section	.nv.info._Z33edge_get_binary_search_GPU_kernelPKjS0_jjPj,"",@"SHT_CUDA_INFO"
	.sectionflags	@""
	.align	4


	//----- nvinfo : EIATTR_CUDA_API_VERSION
	.align		4
        /*0000*/ 	.byte	0x04, 0x37
        /*0002*/ 	.short	(.L_46 - .L_45)
.L_45:
        /*0004*/ 	.word	0x00000082


	//----- nvinfo : EIATTR_KPARAM_INFO
	.align		4
.L_46:
        /*0008*/ 	.byte	0x04, 0x17
        /*000a*/ 	.short	(.L_48 - .L_47)
.L_47:
        /*000c*/ 	.word	0x00000000
        /*0010*/ 	.short	0x0004
        /*0012*/ 	.short	0x0018
        /*0014*/ 	.byte	0x00, 0xf5, 0x21, 0x00


	//----- nvinfo : EIATTR_KPARAM_INFO
	.align		4
.L_48:
        /*0018*/ 	.byte	0x04, 0x17
        /*001a*/ 	.short	(.L_50 - .L_49)
.L_49:
        /*001c*/ 	.word	0x00000000
        /*0020*/ 	.short	0x0003
        /*0022*/ 	.short	0x0014
        /*0024*/ 	.byte	0x00, 0xf0, 0x11, 0x00


	//----- nvinfo : EIATTR_KPARAM_INFO
	.align		4
.L_50:
        /*0028*/ 	.byte	0x04, 0x17
        /*002a*/ 	.short	(.L_52 - .L_51)
.L_51:
        /*002c*/ 	.word	0x00000000
        /*0030*/ 	.short	0x0002
        /*0032*/ 	.short	0x0010
        /*0034*/ 	.byte	0x00, 0xf0, 0x11, 0x00


	//----- nvinfo : EIATTR_KPARAM_INFO
	.align		4
.L_52:
        /*0038*/ 	.byte	0x04, 0x17
        /*003a*/ 	.short	(.L_54 - .L_53)
.L_53:
        /*003c*/ 	.word	0x00000000
        /*0040*/ 	.short	0x0001
        /*0042*/ 	.short	0x0008
        /*0044*/ 	.byte	0x00, 0xf5, 0x21, 0x00


	//----- nvinfo : EIATTR_KPARAM_INFO
	.align		4
.L_54:
        /*0048*/ 	.byte	0x04, 0x17
        /*004a*/ 	.short	(.L_56 - .L_55)
.L_55:
        /*004c*/ 	.word	0x00000000
        /*0050*/ 	.short	0x0000
        /*0052*/ 	.short	0x0000
        /*0054*/ 	.byte	0x00, 0xf5, 0x21, 0x00


	//----- nvinfo : EIATTR_SPARSE_MMA_MASK
	.align		4
.L_56:
        /*0058*/ 	.byte	0x03, 0x50
        /*005a*/ 	.short	0x0000


	//----- nvinfo : EIATTR_MAXREG_COUNT
	.align		4
        /*005c*/ 	.byte	0x03, 0x1b
        /*005e*/ 	.short	0x00ff


	//----- nvinfo : EIATTR_MERCURY_ISA_VERSION
	.align		4
        /*0060*/ 	.byte	0x03, 0x5f
        /*0062*/ 	.short	0x0101


	//----- nvinfo : EIATTR_VRC_CTA_INIT_COUNT
	.align		4
        /*0064*/ 	.byte	0x02, 0x4a
	.zero		1
	.zero		1


	//----- nvinfo : EIATTR_EXIT_INSTR_OFFSETS
	.align		4
        /*0068*/ 	.byte	0x04, 0x1c
        /*006a*/ 	.short	(.L_58 - .L_57)


	//   ....[0]....
.L_57:
        /*006c*/ 	.word	0x00000070


	//   ....[1]....
        /*0070*/ 	.word	0x00000390


	//   ....[2]....
        /*0074*/ 	.word	0x000003f0


	//----- nvinfo : EIATTR_CRS_STACK_SIZE
	.align		4
.L_58:
        /*0078*/ 	.byte	0x04, 0x1e
        /*007a*/ 	.short	(.L_60 - .L_59)
.L_59:
        /*007c*/ 	.word	0x00000000


	//----- nvinfo : EIATTR_CBANK_PARAM_SIZE
	.align		4
.L_60:
        /*0080*/ 	.byte	0x03, 0x19
        /*0082*/ 	.short	0x0020


	//----- nvinfo : EIATTR_PARAM_CBANK
	.align		4
        /*0084*/ 	.byte	0x04, 0x0a
        /*0086*/ 	.short	(.L_62 - .L_61)
	.align		4
.L_61:
        /*0088*/ 	.word	index@(.nv.constant0._Z33edge_get_binary_search_GPU_kernelPKjS0_jjPj)
        /*008c*/ 	.short	0x0380
        /*008e*/ 	.short	0x0020


	//----- nvinfo : EIATTR_SW_WAR
	.align		4
.L_62:
        /*0090*/ 	.byte	0x04, 0x36
        /*0092*/ 	.short	(.L_64 - .L_63)
.L_63:
        /*0094*/ 	.word	0x00000008
.L_64:


//--------------------- .nv.info._Z37edge_get_edgelist_src_only_GPU_kernelPKjS0_PK10edge_src_tjjPj --------------------------
	.section	.nv.info._Z37edge_get_edgelist_src_only_GPU_kernelPKjS0_PK10edge_src_tjjPj,"",@"SHT_CUDA_INFO"
	.sectionflags	@""
	.align	4


	//----- nvinfo : EIATTR_CUDA_API_VERSION
	.align		4
        /*0000*/ 	.byte	0x04, 0x37
        /*0002*/ 	.short	(.L_66 - .L_65)
.L_65:
        /*0004*/ 	.word	0x00000082


	//----- nvinfo : EIATTR_KPARAM_INFO
	.align		4
.L_66:
        /*0008*/ 	.byte	0x04, 0x17
        /*000a*/ 	.short	(.L_68 - .L_67)
.L_67:
        /*000c*/ 	.word	0x00000000
        /*0010*/ 	.short	0x0005
        /*0012*/ 	.short	0x0020
        /*0014*/ 	.byte	0x00, 0xf5, 0x21, 0x00


	//----- nvinfo : EIATTR_KPARAM_INFO
	.align		4
.L_68:
        /*0018*/ 	.byte	0x04, 0x17
        /*001a*/ 	.short	(.L_70 - .L_69)
.L_69:
        /*001c*/ 	.word	0x00000000
        /*0020*/ 	.short	0x0004
        /*0022*/ 	.short	0x001c
        /*0024*/ 	.byte	0x00, 0xf0, 0x11, 0x00


	//----- nvinfo : EIATTR_KPARAM_INFO
	.align		4
.L_70:
        /*0028*/ 	.byte	0x04, 0x17
        /*002a*/ 	.short	(.L_72 - .L_71)
.L_71:
        /*002c*/ 	.word	0x00000000
        /*0030*/ 	.short	0x0003
        /*0032*/ 	.short	0x0018
        /*0034*/ 	.byte	0x00, 0xf0, 0x11, 0x00


	//----- nvinfo : EIATTR_KPARAM_INFO
	.align		4
.L_72:
        /*0038*/ 	.byte	0x04, 0x17
        /*003a*/ 	.short	(.L_74 - .L_73)
.L_73:
        /*003c*/ 	.word	0x00000000
        /*0040*/ 	.short	0x0002
        /*0042*/ 	.short	0x0010
        /*0044*/ 	.byte	0x00, 0xf5, 0x21, 0x00


	//----- nvinfo : EIATTR_KPARAM_INFO
	.align		4
.L_74:
        /*0048*/ 	.byte	0x04, 0x17
        /*004a*/ 	.short	(.L_76 - .L_75)
.L_75:
        /*004c*/ 	.word	0x00000000
        /*0050*/ 	.short	0x0001
        /*0052*/ 	.short	0x0008
        /*0054*/ 	.byte	0x00, 0xf5, 0x21, 0x00


	//----- nvinfo : EIATTR_KPARAM_INFO
	.align		4
.L_76:
        /*0058*/ 	.byte	0x04, 0x17
        /*005a*/ 	.short	(.L_78 - .L_77)
.L_77:
        /*005c*/ 	.word	0x00000000
        /*0060*/ 	.short	0x0000
        /*0062*/ 	.short	0x0000
        /*0064*/ 	.byte	0x00, 0xf5, 0x21, 0x00


	//----- nvinfo : EIATTR_SPARSE_MMA_MASK
	.align		4
.L_78:
        /*0068*/ 	.byte	0x03, 0x50
        /*006a*/ 	.short	0x0000


	//----- nvinfo : EIATTR_MAXREG_COUNT
	.align		4
        /*006c*/ 	.byte	0x03, 0x1b
        /*006e*/ 	.short	0x00ff


	//----- nvinfo : EIATTR_MERCURY_ISA_VERSION
	.align		4
        /*0070*/ 	.byte	0x03, 0x5f
        /*0072*/ 	.short	0x0101


	//----- nvinfo : EIATTR_VRC_CTA_INIT_COUNT
	.align		4
        /*0074*/ 	.byte	0x02, 0x4a
	.zero		1
	.zero		1


	//----- nvinfo : EIATTR_EXIT_INSTR_OFFSETS
	.align		4
        /*0078*/ 	.byte	0x04, 0x1c
        /*007a*/ 	.short	(.L_80 - .L_79)


	//   ....[0]....
.L_79:
        /*007c*/ 	.word	0x00000070


	//   ....[1]....
        /*0080*/ 	.word	0x00000270


	//   ....[2]....
        /*0084*/ 	.word	0x000002d0


	//----- nvinfo : EIATTR_CRS_STACK_SIZE
	.align		4
.L_80:
        /*0088*/ 	.byte	0x04, 0x1e
        /*008a*/ 	.short	(.L_82 - .L_81)
.L_81:
        /*008c*/ 	.word	0x00000000


	//----- nvinfo : EIATTR_CBANK_PARAM_SIZE
	.align		4
.L_82:
        /*0090*/ 	.byte	0x03, 0x19
        /*0092*/ 	.short	0x0028


	//----- nvinfo : EIATTR_PARAM_CBANK
	.align		4
        /*0094*/ 	.byte	0x04, 0x0a
        /*0096*/ 	.short	(.L_84 - .L_83)
	.align		4
.L_83:
        /*0098*/ 	.word	index@(.nv.constant0._Z37edge_get_edgelist_src_only_GPU_kernelPKjS0_PK10edge_src_tjjPj)
        /*009c*/ 	.short	0x0380
        /*009e*/ 	.short	0x0028


	//----- nvinfo : EIATTR_SW_WAR
	.align		4
.L_84:
        /*00a0*/ 	.byte	0x04, 0x36
        /*00a2*/ 	.short	(.L_86 - .L_85)
.L_85:
        /*00a4*/ 	.word	0x00000008
.L_86:


//--------------------- .nv.info._Z28edge_get_edgelist_GPU_kernelPKjS0_PK6edge_tjjPj --------------------------
	.section	.nv.info._Z28edge_get_edgelist_GPU_kernelPKjS0_PK6edge_tjjPj,"",@"SHT_CUDA_INFO"
	.sectionflags	@""
	.align	4


	//----- nvinfo : EIATTR_CUDA_API_VERSION
	.align		4
        /*0000*/ 	.byte	0x04, 0x37
        /*0002*/ 	.short	(.L_88 - .L_87)
.L_87:
        /*0004*/ 	.word	0x00000082


	//----- nvinfo : EIATTR_KPARAM_INFO
	.align		4
.L_88:
        /*0008*/ 	.byte	0x04, 0x17
        /*000a*/ 	.short	(.L_90 - .L_89)
.L_89:
        /*000c*/ 	.word	0x00000000
        /*0010*/ 	.short	0x0005
        /*0012*/ 	.short	0x0020
        /*0014*/ 	.byte	0x00, 0xf5, 0x21, 0x00


	//----- nvinfo : EIATTR_KPARAM_INFO
	.align		4
.L_90:
        /*0018*/ 	.byte	0x04, 0x17
        /*001a*/ 	.short	(.L_92 - .L_91)
.L_91:
        /*001c*/ 	.word	0x00000000
        /*0020*/ 	.short	0x0004
        /*0022*/ 	.short	0x001c
        /*0024*/ 	.byte	0x00, 0xf0, 0x11, 0x00


	//----- nvinfo : EIATTR_KPARAM_INFO
	.align		4
.L_92:
        /*0028*/ 	.byte	0x04, 0x17
        /*002a*/ 	.short	(.L_94 - .L_93)
.L_93:
        /*002c*/ 	.word	0x00000000
        /*0030*/ 	.short	0x0003
        /*0032*/ 	.short	0x0018
        /*0034*/ 	.byte	0x00, 0xf0, 0x11, 0x00


	//----- nvinfo : EIATTR_KPARAM_INFO
	.align		4
.L_94:
        /*0038*/ 	.byte	0x04, 0x17
        /*003a*/ 	.short	(.L_96 - .L_95)
.L_95:
        /*003c*/ 	.word	0x00000000
        /*0040*/ 	.short	0x0002
        /*0042*/ 	.short	0x0010
        /*0044*/ 	.byte	0x00, 0xf5, 0x21, 0x00


	//----- nvinfo : EIATTR_KPARAM_INFO
	.align		4
.L_96:
        /*0048*/ 	.byte	0x04, 0x17
        /*004a*/ 	.short	(.L_98 - .L_97)
.L_97:
        /*004c*/ 	.word	0x00000000
        /*0050*/ 	.short	0x0001
        /*0052*/ 	.short	0x0008
        /*0054*/ 	.byte	0x00, 0xf5, 0x21, 0x00


	//----- nvinfo : EIATTR_KPARAM_INFO
	.align		4
.L_98:
        /*0058*/ 	.byte	0x04, 0x17
        /*005a*/ 	.short	(.L_100 - .L_99)
.L_99:
        /*005c*/ 	.word	0x00000000
        /*0060*/ 	.short	0x0000
        /*0062*/ 	.short	0x0000
        /*0064*/ 	.byte	0x00, 0xf5, 0x21, 0x00


	//----- nvinfo : EIATTR_SPARSE_MMA_MASK
	.align		4
.L_100:
        /*0068*/ 	.byte	0x03, 0x50
        /*006a*/ 	.short	0x0000


	//----- nvinfo : EIATTR_MAXREG_COUNT
	.align		4
        /*006c*/ 	.byte	0x03, 0x1b
        /*006e*/ 	.short	0x00ff


	//----- nvinfo : EIATTR_MERCURY_ISA_VERSION
	.align		4
        /*0070*/ 	.byte	0x03, 0x5f
        /*0072*/ 	.short	0x0101


	//----- nvinfo : EIATTR_VRC_CTA_INIT_COUNT
	.align		4
        /*0074*/ 	.byte	0x02, 0x4a
	.zero		1
	.zero		1


	//----- nvinfo : EIATTR_EXIT_INSTR_OFFSETS
	.align		4
        /*0078*/ 	.byte	0x04, 0x1c
        /*007a*/ 	.short	(.L_102 - .L_101)


	//   ....[0]....
.L_101:
        /*007c*/ 	.word	0x00000070


	//   ....[1]....
        /*0080*/ 	.word	0x00000250


	//   ....[2]....
        /*0084*/ 	.word	0x000002b0


	//----- nvinfo : EIATTR_CRS_STACK_SIZE
	.align		4
.L_102:
        /*0088*/ 	.byte	0x04, 0x1e
        /*008a*/ 	.short	(.L_104 - .L_103)
.L_103:
        /*008c*/ 	.word	0x00000000


	//----- nvinfo : EIATTR_CBANK_PARAM_SIZE
	.align		4
.L_104:
        /*0090*/ 	.byte	0x03, 0x19
        /*0092*/ 	.short	0x0028


	//----- nvinfo : EIATTR_PARAM_CBANK
	.align		4
        /*0094*/ 	.byte	0x04, 0x0a
        /*0096*/ 	.short	(.L_106 - .L_105)
	.align		4
.L_105:
        /*0098*/ 	.word	index@(.nv.constant0._Z28edge_get_edgelist_GPU_kernelPKjS0_PK6edge_tjjPj)
        /*009c*/ 	.short	0x0380
        /*009e*/ 	.short	0x0028


	//----- nvinfo : EIATTR_SW_WAR
	.align		4
.L_106:
        /*00a0*/ 	.byte	0x04, 0x36
        /*00a2*/ 	.short	(.L_108 - .L_107)
.L_107:
        /*00a4*/ 	.word	0x00000008
.L_108:


//--------------------- .nv.callgraph             --------------------------
	.section	.nv.callgraph,"",@"SHT_CUDA_CALLGRAPH"
	.align	4
	.sectionentsize	8
	.align		4
        /*0000*/ 	.word	0x00000000
	.align		4
        /*0004*/ 	.word	0xffffffff
	.align		4
        /*0008*/ 	.word	0x00000000
	.align		4
        /*000c*/ 	.word	0xfffffffe
	.align		4
        /*0010*/ 	.word	0x00000000
	.align		4
        /*0014*/ 	.word	0xfffffffd
	.align		4
        /*0018*/ 	.word	0x00000000
	.align		4
        /*001c*/ 	.word	0xfffffffc


//--------------------- .nv.constant3             --------------------------
	.section	.nv.constant3,"a",@progbits
	.align	4
.nv.constant3:
	.type		c_binary_search_cache,@object
	.size		c_binary_search_cache,(.L_0 - c_binary_search_cache)
c_binary_search_cache:
	.zero		16380
.L_0:


//--------------------- .text._Z40edge_get_binary_search_cached_GPU_kernelPKjS0_jjPj --------------------------
	.section	.text._Z40edge_get_binary_search_cached_GPU_kernelPKjS0_jjPj,"ax",@progbits
	.align	128
        .global         _Z40edge_get_binary_search_cached_GPU_kernelPKjS0_jjPj
        .type           _Z40edge_get_binary_search_cached_GPU_kernelPKjS0_jjPj,@function
        .size           _Z40edge_get_binary_search_cached_GPU_kernelPKjS0_jjPj,(.L_x_25 - _Z40edge_get_binary_search_cached_GPU_kernelPKjS0_jjPj)
        .other          _Z40edge_get_binary_search_cached_GPU_kernelPKjS0_jjPj,@"STO_CUDA_ENTRY STV_DEFAULT"
_Z40edge_get_binary_search_cached_GPU_kernelPKjS0_jjPj:
.text._Z40edge_get_binary_search_cached_GPU_kernelPKjS0_jjPj:
[----:B------:R-:W-:Y:S01]  /*0000*/  LDC R1, c[0x0][0x37c] ;  /* 0x0000df00ff017b82 */ /* 0x000fe20000000800 */
[----:B------:R-:W0:Y:S07]  /*0010*/  S2R R3, SR_TID.X ;  /* 0x0000000000037919 */ /* 0x000e2e0000002100 */
[----:B------:R-:W0:Y:S01]  /*0020*/  S2UR UR4, SR_CTAID.X ;  /* 0x00000000000479c3 */ /* 0x000e220000002500 */
[----:B------:R-:W1:Y:S07]  /*0030*/  LDCU UR5, c[0x0][0x394] ;  /* 0x00007280ff0577ac */ /* 0x000e6e0008000800 */
[----:B------:R-:W0:Y:S02]  /*0040*/  LDC R0, c[0x0][0x360] ;  /* 0x0000d800ff007b82 */ /* 0x000e240000000800 */
[----:B0-----:R-:W-:-:S05]  /*0050*/  IMAD R0, R0, UR4, R3 ;  /* 0x0000000400007c24 */ /* 0x001fca000f8e0203 */
[----:B-1----:R-:W-:-:S13]  /*0060*/  ISETP.GE.U32.AND P0, PT, R0, UR5, PT ;  /* 0x0000000500007c0c */ /* 0x002fda000bf06070 */
[----:B------:R-:W-:Y:S05]  /*0070*/  @P0 EXIT ;  /* 0x000000000000094d */ /* 0x000fea0003800000 */
[----:B------:R-:W0:Y:S01]  /*0080*/  LDCU UR4, c[0x3][URZ] ;  /* 0x00c00000ff0477ac */ /* 0x000e220008000800 */
[----:B------:R-:W-:Y:S01]  /*0090*/  IMAD.MOV.U32 R6, RZ, RZ, 0x1 ;  /* 0x00000001ff067424 */ /* 0x000fe200078e00ff */
[----:B------:R-:W1:Y:S01]  /*00a0*/  LDC R15, c[0x0][0x390] ;  /* 0x0000e400ff0f7b82 */ /* 0x000e620000000800 */
[----:B------:R-:W-:Y:S01]  /*00b0*/  IMAD.MOV.U32 R5, RZ, RZ, 0x3 ;  /* 0x00000003ff057424 */ /* 0x000fe200078e00ff */
[----:B0-----:R-:W-:Y:S01]  /*00c0*/  ISETP.GE.U32.AND P2, PT, R0, UR4, PT ;  /* 0x0000000400007c0c */ /* 0x001fe2000bf46070 */
[----:B------:R-:W0:Y:S03]  /*00d0*/  LDCU.64 UR4, c[0x0][0x358] ;  /* 0x00006b00ff0477ac */ /* 0x000e260008000a00 */
[----:B------:R-:W-:-:S05]  /*00e0*/  SEL R2, R6, 0x2, !P2 ;  /* 0x0000000206027807 */ /* 0x000fca0005000000 */
[----:B------:R-:W-:Y:S02]  /*00f0*/  IMAD.SHL.U32 R4, R2, 0x4, RZ ;  /* 0x0000000402047824 */ /* 0x000fe400078e00ff */
[----:B------:R-:W-:Y:S02]  /*0100*/  IMAD.MOV.U32 R2, RZ, RZ, 0x2 ;  /* 0x00000002ff027424 */ /* 0x000fe400078e00ff */
[----:B------:R-:W2:Y:S02]  /*0110*/  LDC R3, c[0x3][R4] ;  /* 0x00c0000004037b82 */ /* 0x000ea40000000800 */
[----:B--2---:R-:W-:-:S13]  /*0120*/  ISETP.GT.U32.AND P1, PT, R3, R0, PT ;  /* 0x000000000300720c */ /* 0x004fda0003f24070 */
[----:B------:R-:W-:Y:S01]  /*0130*/  @!P1 VIADD R5, R2, 0x2 ;  /* 0x0000000202059836 */ /* 0x000fe20000000000 */
[----:B------:R-:W-:-:S05]  /*0140*/  SEL R2, R6, 0x2, P1 ;  /* 0x0000000206027807 */ /* 0x000fca0000800000 */
[----:B------:R-:W-:-:S04]  /*0150*/  @P2 VIADD R5, R2, 0x4 ;  /* 0x0000000402052836 */ /* 0x000fc80000000000 */
[C---:B------:R-:W-:Y:S01]  /*0160*/  IMAD.SHL.U32 R6, R5.reuse, 0x4, RZ ;  /* 0x0000000405067824 */ /* 0x040fe200078e00ff */
[C---:B------:R-:W-:Y:S02]  /*0170*/  SHF.L.U32 R7, R5.reuse, 0x1, RZ ;  /* 0x0000000105077819 */ /* 0x040fe400000006ff */
[----:B------:R-:W-:Y:S01]  /*0180*/  LEA R5, R5, 0x1, 0x1 ;  /* 0x0000000105057811 */ /* 0x000fe200078e08ff */
[----:B------:R-:W2:Y:S02]  /*0190*/  LDC R3, c[0x3][R6] ;  /* 0x00c0000006037b82 */ /* 0x000ea40000000800 */
[----:B--2---:R-:W-:-:S06]  /*01a0*/  ISETP.GT.U32.AND P6, PT, R3, R0, PT ;  /* 0x000000000300720c */ /* 0x004fcc0003fc4070 */
[----:B------:R-:W2:Y:S07]  /*01b0*/  LDC.64 R2, c[0x0][0x388] ;  /* 0x0000e200ff027b82 */ /* 0x000eae0000000a00 */
[----:B------:R-:W-:-:S04]  /*01c0*/  @!P6 VIADD R5, R7, 0x2 ;  /* 0x000000020705e836 */ /* 0x000fc80000000000 */
[----:B------:R-:W-:-:S06]  /*01d0*/  IMAD.SHL.U32 R7, R5, 0x4, RZ ;  /* 0x0000000405077824 */ /* 0x000fcc00078e00ff */
[----:B------:R-:W3:Y:S01]  /*01e0*/  LDC R7, c[0x3][R7] ;  /* 0x00c0000007077b82 */ /* 0x000ee20000000800 */
[----:B--2---:R-:W-:-:S06]  /*01f0*/  IMAD.WIDE.U32 R2, R0, 0x4, R2 ;  /* 0x0000000400027825 */ /* 0x004fcc00078e0002 */
[----:B0-----:R0:W2:Y:S01]  /*0200*/  LDG.E R3, desc[UR4][R2.64] ;  /* 0x0000000402037981 */ /* 0x0010a2000c1e1900 */
[C---:B------:R-:W-:Y:S01]  /*0210*/  IMAD.SHL.U32 R8, R5.reuse, 0x2, RZ ;  /* 0x0000000205087824 */ /* 0x040fe200078e00ff */
[----:B------:R-:W-:Y:S02]  /*0220*/  LEA R5, R5, 0x1, 0x1 ;  /* 0x0000000105057811 */ /* 0x000fe400078e08ff */
[----:B---3--:R-:W-:-:S13]  /*0230*/  ISETP.GT.U32.AND P5, PT, R7, R0, PT ;  /* 0x000000000700720c */ /* 0x008fda0003fa4070 */
[----:B------:R-:W-:-:S04]  /*0240*/  @!P5 VIADD R5, R8, 0x2 ;  /* 0x000000020805d836 */ /* 0x000fc80000000000 */
[C---:B------:R-:W-:Y:S02]  /*0250*/  IMAD.SHL.U32 R4, R5.reuse, 0x4, RZ ;  /* 0x0000000405047824 */ /* 0x040fe400078e00ff */
[C---:B------:R-:W-:Y:S01]  /*0260*/  IMAD.SHL.U32 R8, R5.reuse, 0x2, RZ ;  /* 0x0000000205087824 */ /* 0x040fe200078e00ff */
[----:B------:R-:W-:Y:S01]  /*0270*/  LEA R5, R5, 0x1, 0x1 ;  /* 0x0000000105057811 */ /* 0x000fe200078e08ff */
[----:B------:R-:W3:Y:S02]  /*0280*/  LDC R9, c[0x3][R4] ;  /* 0x00c0000004097b82 */ /* 0x000ee40000000800 */
[----:B---3--:R-:W-:-:S13]  /*0290*/  ISETP.GT.U32.AND P4, PT, R9, R0, PT ;  /* 0x000000000900720c */ /* 0x008fda0003f84070 */
[----:B------:R-:W-:-:S04]  /*02a0*/  @!P4 VIADD R5, R8, 0x2 ;  /* 0x000000020805c836 */ /* 0x000fc80000000000 */
[C---:B0-----:R-:W-:Y:S01]  /*02b0*/  IMAD.SHL.U32 R2, R5.reuse, 0x2, RZ ;  /* 0x0000000205027824 */ /* 0x041fe200078e00ff */
[C---:B------:R-:W-:Y:S02]  /*02c0*/  SHF.L.U32 R10, R5.reuse, 0x2, RZ ;  /* 0x00000002050a7819 */ /* 0x040fe400000006ff */
[----:B------:R-:W-:Y:S02]  /*02d0*/  LEA R5, R5, 0x1, 0x1 ;  /* 0x0000000105057811 */ /* 0x000fe400078e08ff */
[----:B------:R-:W0:Y:S02]  /*02e0*/  LDC R9, c[0x3][R10] ;  /* 0x00c000000a097b82 */ /* 0x000e240000000800 */
[----:B0-----:R-:W-:-:S06]  /*02f0*/  ISETP.GT.U32.AND P0, PT, R9, R0, PT ;  /* 0x000000000900720c */ /* 0x001fcc0003f04070 */
[----:B------:R-:W0:Y:S07]  /*0300*/  LDC.64 R8, c[0x0][0x380] ;  /* 0x0000e000ff087b82 */ /* 0x000e2e0000000a00 */
[----:B------:R-:W-:-:S04]  /*0310*/  @!P0 VIADD R5, R2, 0x2 ;  /* 0x0000000202058836 */ /* 0x000fc80000000000 */
[C---:B------:R-:W-:Y:S01]  /*0320*/  IMAD.SHL.U32 R11, R5.reuse, 0x4, RZ ;  /* 0x00000004050b7824 */ /* 0x040fe200078e00ff */
[C---:B------:R-:W-:Y:S01]  /*0330*/  LEA R12, R5.reuse, 0x1, 0x1 ;  /* 0x00000001050c7811 */ /* 0x040fe200078e08ff */
[----:B------:R-:W-:-:S04]  /*0340*/  IMAD.SHL.U32 R2, R5, 0x2, RZ ;  /* 0x0000000205027824 */ /* 0x000fc800078e00ff */
[----:B------:R-:W3:Y:S02]  /*0350*/  LDC R11, c[0x3][R11] ;  /* 0x00c000000b0b7b82 */ /* 0x000ee40000000800 */
[----:B---3--:R-:W-:-:S13]  /*0360*/  ISETP.GT.U32.AND P3, PT, R11, R0, PT ;  /* 0x000000000b00720c */ /* 0x008fda0003f64070 */
[----:B------:R-:W-:Y:S01]  /*0370*/  @!P3 VIADD R12, R2, 0x2 ;  /* 0x00000002020cb836 */ /* 0x000fe20000000000 */
[----:B-1----:R-:W-:-:S03]  /*0380*/  SHF.R.U32.HI R2, RZ, 0x1, R15 ;  /* 0x00000001ff027819 */ /* 0x002fc6000001160f */
[----:B------:R-:W-:Y:S02]  /*0390*/  IMAD.SHL.U32 R13, R12, 0x4, RZ ;  /* 0x000000040c0d7824 */ /* 0x000fe400078e00ff */
[----:B------:R-:W-:-:S04]  /*03a0*/  VIADD R4, R2, 0x1 ;  /* 0x0000000102047836 */ /* 0x000fc80000000000 */
[----:B------:R-:W1:Y:S01]  /*03b0*/  LDC R13, c[0x3][R13] ;  /* 0x00c000000d0d7b82 */ /* 0x000e620000000800 */
[----:B------:R-:W-:Y:S01]  /*03c0*/  SEL R4, R4, RZ, P2 ;  /* 0x000000ff04047207 */ /* 0x000fe20001000000 */
[C---:B------:R-:W-:Y:S01]  /*03d0*/  IMAD.SHL.U32 R10, R12.reuse, 0x2, RZ ;  /* 0x000000020c0a7824 */ /* 0x040fe200078e00ff */
[----:B------:R-:W-:Y:S02]  /*03e0*/  LEA R12, R12, 0x1, 0x1 ;  /* 0x000000010c0c7811 */ /* 0x000fe400078e08ff */
[C---:B--2---:R-:W-:Y:S01]  /*03f0*/  IADD3 R5, PT, PT, R3.reuse, 0x1, RZ ;  /* 0x0000000103057810 */ /* 0x044fe20007ffe0ff */
[----:B0-----:R-:W-:-:S04]  /*0400*/  IMAD.WIDE.U32 R6, R3, 0x4, R8 ;  /* 0x0000000403067825 */ /* 0x001fc800078e0008 */
[----:B------:R-:W-:Y:S01]  /*0410*/  IMAD.WIDE.U32 R8, R5, 0x4, R8 ;  /* 0x0000000405087825 */ /* 0x000fe200078e0008 */
[----:B------:R-:W-:Y:S02]  /*0420*/  SEL R5, R2, R15, !P2 ;  /* 0x0000000f02057207 */ /* 0x000fe40005000000 */
[----:B------:R0:W2:Y:S04]  /*0430*/  LDG.E R2, desc[UR4][R6.64] ;  /* 0x0000000406027981 */ /* 0x0000a8000c1e1900 */
[----:B------:R3:W2:Y:S01]  /*0440*/  LDG.E R3, desc[UR4][R8.64] ;  /* 0x0000000408037981 */ /* 0x0006a2000c1e1900 */
[----:B-1----:R-:W-:-:S13]  /*0450*/  ISETP.GT.U32.AND P2, PT, R13, R0, PT ;  /* 0x000000000d00720c */ /* 0x002fda0003f44070 */
[----:B------:R-:W-:-:S04]  /*0460*/  @!P2 VIADD R12, R10, 0x2 ;  /* 0x000000020a0ca836 */ /* 0x000fc80000000000 */
[----:B------:R-:W-:-:S06]  /*0470*/  IMAD.SHL.U32 R11, R12, 0x4, RZ ;  /* 0x000000040c0b7824 */ /* 0x000fcc00078e00ff */
[----:B------:R-:W1:Y:S01]  /*0480*/  LDC R11, c[0x3][R11] ;  /* 0x00c000000b0b7b82 */ /* 0x000e620000000800 */
[----:B------:R-:W-:-:S05]  /*0490*/  IMAD.IADD R10, R4, 0x1, R5 ;  /* 0x00000001040a7824 */ /* 0x000fca00078e0205 */
[----:B------:R-:W-:-:S04]  /*04a0*/  SHF.R.U32.HI R10, RZ, 0x1, R10 ;  /* 0x00000001ff0a7819 */ /* 0x000fc8000001160a */
[C---:B------:R-:W-:Y:S01]  /*04b0*/  SEL R5, R10.reuse, R5, P1 ;  /* 0x000000050a057207 */ /* 0x040fe20000800000 */
[----:B------:R-:W-:Y:S01]  /*04c0*/  @!P1 VIADD R4, R10, 0x1 ;  /* 0x000000010a049836 */ /* 0x000fe20000000000 */
[C---:B0-----:R-:W-:Y:S02]  /*04d0*/  SHF.L.U32 R6, R12.reuse, 0x1, RZ ;  /* 0x000000010c067819 */ /* 0x041fe400000006ff */
[----:B------:R-:W-:Y:S02]  /*04e0*/  LEA R12, R12, 0x1, 0x1 ;  /* 0x000000010c0c7811 */ /* 0x000fe400078e08ff */
[----:B-1----:R-:W-:-:S13]  /*04f0*/  ISETP.GT.U32.AND P1, PT, R11, R0, PT ;  /* 0x000000000b00720c */ /* 0x002fda0003f24070 */
[----:B------:R-:W-:-:S04]  /*0500*/  @!P1 VIADD R12, R6, 0x2 ;  /* 0x00000002060c9836 */ /* 0x000fc80000000000 */
[----:B------:R-:W-:-:S06]  /*0510*/  IMAD.SHL.U32 R7, R12, 0x4, RZ ;  /* 0x000000040c077824 */ /* 0x000fcc00078e00ff */
[----:B------:R-:W0:Y:S01]  /*0520*/  LDC R7, c[0x3][R7] ;  /* 0x00c0000007077b82 */ /* 0x000e220000000800 */
[----:B------:R-:W-:-:S05]  /*0530*/  IMAD.IADD R6, R4, 0x1, R5 ;  /* 0x0000000104067824 */ /* 0x000fca00078e0205 */
[----:B------:R-:W-:-:S04]  /*0540*/  SHF.R.U32.HI R6, RZ, 0x1, R6 ;  /* 0x00000001ff067819 */ /* 0x000fc80000011606 */
[C---:B------:R-:W-:Y:S01]  /*0550*/  SEL R5, R6.reuse, R5, P6 ;  /* 0x0000000506057207 */ /* 0x040fe20003000000 */
[----:B------:R-:W-:Y:S02]  /*0560*/  @!P6 VIADD R4, R6, 0x1 ;  /* 0x000000010604e836 */ /* 0x000fe40000000000 */
[C---:B------:R-:W-:Y:S01]  /*0570*/  IMAD.SHL.U32 R6, R12.reuse, 0x2, RZ ;  /* 0x000000020c067824 */ /* 0x040fe200078e00ff */
[----:B------:R-:W-:Y:S02]  /*0580*/  LEA R12, R12, 0x1, 0x1 ;  /* 0x000000010c0c7811 */ /* 0x000fe400078e08ff */
[----:B0-----:R-:W-:-:S13]  /*0590*/  ISETP.GT.U32.AND P6, PT, R7, R0, PT ;  /* 0x000000000700720c */ /* 0x001fda0003fc4070 */
[----:B------:R-:W-:-:S05]  /*05a0*/  @!P6 VIADD R12, R6, 0x2 ;  /* 0x00000002060ce836 */ /* 0x000fca0000000000 */
[----:B---3--:R-:W-:-:S04]  /*05b0*/  SHF.L.U32 R8, R12, 0x2, RZ ;  /* 0x000000020c087819 */ /* 0x008fc800000006ff */
[----:B------:R-:W0:Y:S01]  /*05c0*/  LDC R9, c[0x3][R8] ;  /* 0x00c0000008097b82 */ /* 0x000e220000000800 */
[----:B------:R-:W-:-:S05]  /*05d0*/  IMAD.IADD R6, R4, 0x1, R5 ;  /* 0x0000000104067824 */ /* 0x000fca00078e0205 */
[----:B------:R-:W-:-:S04]  /*05e0*/  SHF.R.U32.HI R6, RZ, 0x1, R6 ;  /* 0x00000001ff067819 */ /* 0x000fc80000011606 */
[C---:B------:R-:W-:Y:S01]  /*05f0*/  SEL R5, R6.reuse, R5, P5 ;  /* 0x0000000506057207 */ /* 0x040fe20002800000 */
[----:B------:R-:W-:-:S04]  /*0600*/  @!P5 VIADD R4, R6, 0x1 ;  /* 0x000000010604d836 */ /* 0x000fc80000000000 */
        /* <DEDUP_REMOVED lines=8> */
[----:B------:R-:W-:Y:S01]  /*0690*/  IMAD.IADD R6, R4, 0x1, R5 ;  /* 0x0000000104067824 */ /* 0x000fe200078e0205 */
[----:B0-----:R-:W-:Y:S02]  /*06a0*/  ISETP.GT.U32.AND P4, PT, R9, R0, PT ;  /* 0x000000000900720c */ /* 0x001fe40003f84070 */
[C---:B------:R-:W-:Y:S02]  /*06b0*/  SHF.L.U32 R7, R12.reuse, 0x1, RZ ;  /* 0x000000010c077819 */ /* 0x040fe400000006ff */
[----:B------:R-:W-:Y:S02]  /*06c0*/  SHF.R.U32.HI R6, RZ, 0x1, R6 ;  /* 0x00000001ff067819 */ /* 0x000fe40000011606 */
[----:B------:R-:W-:Y:S02]  /*06d0*/  LEA R12, R12, 0x1, 0x1 ;  /* 0x000000010c0c7811 */ /* 0x000fe400078e08ff */
[C---:B------:R-:W-:Y:S01]  /*06e0*/  SEL R5, R6.reuse, R5, P3 ;  /* 0x0000000506057207 */ /* 0x040fe20001800000 */
[----:B------:R-:W-:-:S04]  /*06f0*/  @!P3 VIADD R4, R6, 0x1 ;  /* 0x000000010604b836 */ /* 0x000fc80000000000 */
[----:B------:R-:W-:Y:S02]  /*0700*/  @!P4 VIADD R12, R7, 0x2 ;  /* 0x00000002070cc836 */ /* 0x000fe40000000000 */
[----:B------:R-:W-:Y:S02]  /*0710*/  IMAD.IADD R6, R4, 0x1, R5 ;  /* 0x0000000104067824 */ /* 0x000fe400078e0205 */
[----:B------:R-:W-:-:S03]  /*0720*/  IMAD.SHL.U32 R12, R12, 0x4, RZ ;  /* 0x000000040c0c7824 */ /* 0x000fc600078e00ff */
[----:B------:R-:W-:Y:S01]  /*0730*/  SHF.R.U32.HI R6, RZ, 0x1, R6 ;  /* 0x00000001ff067819 */ /* 0x000fe20000011606 */
[----:B------:R-:W0:Y:S03]  /*0740*/  LDC R7, c[0x3][R12] ;  /* 0x00c000000c077b82 */ /* 0x000e260000000800 */
[C---:B------:R-:W-:Y:S01]  /*0750*/  SEL R5, R6.reuse, R5, P2 ;  /* 0x0000000506057207 */ /* 0x040fe20001000000 */
[----:B------:R-:W-:-:S05]  /*0760*/  @!P2 VIADD R4, R6, 0x1 ;  /* 0x000000010604a836 */ /* 0x000fca0000000000 */
[----:B------:R-:W-:-:S04]  /*0770*/  IADD3 R6, PT, PT, R4, R5, RZ ;  /* 0x0000000504067210 */ /* 0x000fc80007ffe0ff */
        /* <DEDUP_REMOVED lines=10> */
[----:B------:R-:W-:Y:S01]  /*0820*/  @!P4 VIADD R4, R6, 0x1 ;  /* 0x000000010604c836 */ /* 0x000fe20000000000 */
[----:B0-----:R-:W-:-:S03]  /*0830*/  ISETP.GT.U32.AND P0, PT, R7, R0, PT ;  /* 0x000000000700720c */ /* 0x001fc60003f04070 */
[----:B------:R-:W-:-:S05]  /*0840*/  IMAD.IADD R6, R4, 0x1, R5 ;  /* 0x0000000104067824 */ /* 0x000fca00078e0205 */
[----:B------:R-:W-:-:S05]  /*0850*/  SHF.R.U32.HI R6, RZ, 0x1, R6 ;  /* 0x00000001ff067819 */ /* 0x000fca0000011606 */
[----:B------:R-:W-:-:S04]  /*0860*/  @!P0 IADD3 R4, PT, PT, R6, 0x1, RZ ;  /* 0x0000000106048810 */ /* 0x000fc80007ffe0ff */
[----:B------:R-:W-:Y:S02]  /*0870*/  VIMNMX.U32 R4, PT, PT, R4, 0x1, !PT ;  /* 0x0000000104047848 */ /* 0x000fe40007fe0000 */
[----:B------:R-:W-:-:S03]  /*0880*/  SEL R5, R6, R5, P0 ;  /* 0x0000000506057207 */ /* 0x000fc60000000000 */
[----:B------:R-:W-:-:S05]  /*0890*/  VIADD R10, R4, 0xffffffff ;  /* 0xffffffff040a7836 */ /* 0x000fca0000000000 */
[----:B------:R-:W-:Y:S01]  /*08a0*/  ISETP.GE.U32.AND P0, PT, R10, R5, PT ;  /* 0x000000050a00720c */ /* 0x000fe20003f06070 */
[----:B------:R-:W-:Y:S01]  /*08b0*/  BSSY.RECONVERGENT B0, `(.L_x_0) ;  /* 0x0000010000007945 */ /* 0x000fe20003800200 */
[----:B--2---:R-:W-:Y:S01]  /*08c0*/  ISETP.GE.U32.AND P1, PT, R2, R3, PT ;  /* 0x000000030200720c */ /* 0x004fe20003f26070 */
[----:B------:R-:W-:-:S10]  /*08d0*/  IMAD.MOV.U32 R9, RZ, RZ, R10 ;  /* 0x000000ffff097224 */ /* 0x000fd400078e000a */
[----:B------:R-:W-:Y:S05]  /*08e0*/  @P0 BRA `(.L_x_1) ;  /* 0x0000000000300947 */ /* 0x000fea0003800000 */
[----:B------:R-:W0:Y:S01]  /*08f0*/  LDC.64 R6, c[0x0][0x380] ;  /* 0x0000e000ff067b82 */ /* 0x000e220000000a00 */
[----:B------:R-:W-:Y:S02]  /*0900*/  IMAD.MOV.U32 R8, RZ, RZ, R5 ;  /* 0x000000ffff087224 */ /* 0x000fe400078e0005 */
[----:B------:R-:W-:-:S07]  /*0910*/  IMAD.MOV.U32 R9, RZ, RZ, R10 ;  /* 0x000000ffff097224 */ /* 0x000fce00078e000a */
.L_x_2:
[----:B------:R-:W-:-:S05]  /*0920*/  IMAD.IADD R4, R9, 0x1, R8 ;  /* 0x0000000109047824 */ /* 0x000fca00078e0208 */
[----:B------:R-:W-:-:S05]  /*0930*/  SHF.R.U32.HI R11, RZ, 0x1, R4 ;  /* 0x00000001ff0b7819 */ /* 0x000fca0000011604 */
[----:B0-----:R-:W-:-:S06]  /*0940*/  IMAD.WIDE.U32 R4, R11, 0x4, R6 ;  /* 0x000000040b047825 */ /* 0x001fcc00078e0006 */
[----:B------:R-:W2:Y:S02]  /*0950*/  LDG.E R5, desc[UR4][R4.64] ;  /* 0x0000000404057981 */ /* 0x000ea4000c1e1900 */
[----:B--2---:R-:W-:-:S04]  /*0960*/  ISETP.GT.U32.AND P0, PT, R5, R0, PT ;  /* 0x000000000500720c */ /* 0x004fc80003f04070 */
[----:B------:R-:W-:-:S09]  /*0970*/  SEL R8, R11, R8, P0 ;  /* 0x000000080b087207 */ /* 0x000fd20000000000 */
[----:B------:R-:W-:-:S05]  /*0980*/  @!P0 VIADD R9, R11, 0x1 ;  /* 0x000000010b098836 */ /* 0x000fca0000000000 */
[----:B------:R-:W-:-:S13]  /*0990*/  ISETP.GE.U32.AND P0, PT, R9, R8, PT ;  /* 0x000000080900720c */ /* 0x000fda0003f06070 */
[----:B------:R-:W-:Y:S05]  /*09a0*/  @!P0 BRA `(.L_x_2) ;  /* 0xfffffffc00dc8947 */ /* 0x000fea000383ffff */
.L_x_1:
[----:B------:R-:W-:Y:S05]  /*09b0*/  BSYNC.RECONVERGENT B0 ;  /* 0x0000000000007941 */ /* 0x000fea0003800200 */
.L_x_0:
[----:B------:R-:W-:-:S04]  /*09c0*/  VIMNMX.U32 R4, PT, PT, R9, 0x1, !PT ;  /* 0x0000000109047848 */ /* 0x000fc80007fe0000 */
[----:B------:R-:W-:Y:S01]  /*09d0*/  VIADDMNMX.U32 R10, R4, 0xffffffff, R10, !PT ;  /* 0xffffffff040a7846 */ /* 0x000fe2000780000a */
[----:B------:R-:W-:Y:S06]  /*09e0*/  @P1 BRA `(.L_x_3) ;  /* 0x0000000000401947 */ /* 0x000fec0003800000 */
[----:B------:R-:W0:Y:S01]  /*09f0*/  LDC.64 R4, c[0x0][0x388] ;  /* 0x0000e200ff047b82 */ /* 0x000e220000000a00 */
[----:B------:R-:W-:Y:S01]  /*0a00*/  BSSY.RECONVERGENT B0, `(.L_x_4) ;  /* 0x0000013000007945 */ /* 0x000fe20003800200 */
[----:B------:R-:W-:-:S07]  /*0a10*/  MOV R6, R3 ;  /* 0x0000000300067202 */ /* 0x000fce0000000f00 */
.L_x_6:
[----:B------:R-:W-:-:S04]  /*0a20*/  IMAD.MOV.U32 R7, RZ, RZ, R2 ;  /* 0x000000ffff077224 */ /* 0x000fc800078e0002 */
[----:B------:R-:W-:-:S05]  /*0a30*/  IMAD.IADD R2, R6, 0x1, R7 ;  /* 0x0000000106027824 */ /* 0x000fca00078e0207 */
[----:B------:R-:W-:-:S05]  /*0a40*/  SHF.R.U32.HI R9, RZ, 0x1, R2 ;  /* 0x00000001ff097819 */ /* 0x000fca0000011602 */
[----:B0-----:R-:W-:-:S06]  /*0a50*/  IMAD.WIDE.U32 R2, R9, 0x4, R4 ;  /* 0x0000000409027825 */ /* 0x001fcc00078e0004 */
[----:B------:R-:W2:Y:S02]  /*0a60*/  LDG.E R3, desc[UR4][R2.64] ;  /* 0x0000000402037981 */ /* 0x000ea4000c1e1900 */
[----:B--2---:R-:W-:-:S13]  /*0a70*/  ISETP.NE.AND P0, PT, R3, R10, PT ;  /* 0x0000000a0300720c */ /* 0x004fda0003f05270 */
[----:B------:R-:W-:Y:S05]  /*0a80*/  @!P0 BRA `(.L_x_5) ;  /* 0x0000000000288947 */ /* 0x000fea0003800000 */
[----:B------:R-:W-:-:S04]  /*0a90*/  ISETP.GE.U32.AND P0, PT, R3, R10, PT ;  /* 0x0000000a0300720c */ /* 0x000fc80003f06070 */
[----:B------:R-:W-:-:S09]  /*0aa0*/  SEL R6, R6, R9, !P0 ;  /* 0x0000000906067207 */ /* 0x000fd20004000000 */
[----:B------:R-:W-:-:S04]  /*0ab0*/  @!P0 VIADD R7, R9, 0x1 ;  /* 0x0000000109078836 */ /* 0x000fc80000000000 */
[----:B------:R-:W-:Y:S01]  /*0ac0*/  IMAD.MOV.U32 R2, RZ, RZ, R7 ;  /* 0x000000ffff027224 */ /* 0x000fe200078e0007 */
[----:B------:R-:W-:-:S13]  /*0ad0*/  ISETP.GE.U32.AND P0, PT, R7, R6, PT ;  /* 0x000000060700720c */ /* 0x000fda0003f06070 */
[----:B------:R-:W-:Y:S05]  /*0ae0*/  @!P0 BRA `(.L_x_6) ;  /* 0xfffffffc00cc8947 */ /* 0x000fea000383ffff */
.L_x_3:
[----:B------:R-:W0:Y:S02]  /*0af0*/  LDC.64 R2, c[0x0][0x398] ;  /* 0x0000e600ff027b82 */ /* 0x000e240000000a00 */
[----:B0-----:R-:W-:-:S05]  /*0b00*/  IMAD.WIDE.U32 R2, R0, 0x4, R2 ;  /* 0x0000000400027825 */ /* 0x001fca00078e0002 */
[----:B------:R-:W-:Y:S01]  /*0b10*/  STG.E desc[UR4][R2.64], RZ ;  /* 0x000000ff02007986 */ /* 0x000fe2000c101904 */
[----:B------:R-:W-:Y:S05]  /*0b20*/  EXIT ;  /* 0x000000000000794d */ /* 0x000fea0003800000 */
.L_x_5:
[----:B------:R-:W-:Y:S05]  /*0b30*/  BSYNC.RECONVERGENT B0 ;  /* 0x0000000000007941 */ /* 0x000fea0003800200 */
.L_x_4:
[----:B------:R-:W0:Y:S01]  /*0b40*/  LDC.64 R2, c[0x0][0x398] ;  /* 0x0000e600ff027b82 */ /* 0x000e220000000a00 */
[----:B------:R-:W-:Y:S02]  /*0b50*/  IMAD.MOV.U32 R5, RZ, RZ, 0x1 ;  /* 0x00000001ff057424 */ /* 0x000fe400078e00ff */
[----:B0-----:R-:W-:-:S05]  /*0b60*/  IMAD.WIDE.U32 R2, R0, 0x4, R2 ;  /* 0x0000000400027825 */ /* 0x001fca00078e0002 */
[----:B------:R-:W-:Y:S01]  /*0b70*/  STG.E desc[UR4][R2.64], R5 ;  /* 0x0000000502007986 */ /* 0x000fe2000c101904 */
[----:B------:R-:W-:Y:S05]  /*0b80*/  EXIT ;  /* 0x000000000000794d */ /* 0x000fea0003800000 */
.L_x_7:
[----:B------:R-:W-:-:S00]  /*0b90*/  BRA `(.L_x_7) ;  /* 0xfffffffc00fc7947 */ /* 0x000fc0000383ffff */
[----:B------:R-:W-:-:S00]  /*0ba0*/  NOP ;  /* 0x0000000000007918 */ /* 0x000fc00000000000 */
        /* <DEDUP_REMOVED lines=13> */
.L_x_25:


//--------------------- .text._Z33edge_get_binary_search_GPU_kernelPKjS0_jjPj --------------------------
	.section	.text._Z33edge_get_binary_search_GPU_kernelPKjS0_jjPj,"ax",@progbits
	.align	128
        .global         _Z33edge_get_binary_search_GPU_kernelPKjS0_jjPj
        .type           _Z33edge_get_binary_search_GPU_kernelPKjS0_jjPj,@function
        .size           _Z33edge_get_binary_search_GPU_kernelPKjS0_jjPj,(.L_x_26 - _Z33edge_get_binary_search_GPU_kernelPKjS0_jjPj)
        .other          _Z33edge_get_binary_search_GPU_kernelPKjS0_jjPj,@"STO_CUDA_ENTRY STV_DEFAULT"
_Z33edge_get_binary_search_GPU_kernelPKjS0_jjPj:
.text._Z33edge_get_binary_search_GPU_kernelPKjS0_jjPj:
        /* <DEDUP_REMOVED lines=8> */
[----:B------:R-:W0:Y:S01]  /*0080*/  LDC.64 R2, c[0x0][0x388] ;  /* 0x0000e200ff027b82 */ /* 0x000e220000000a00 */
[----:B------:R-:W1:Y:S01]  /*0090*/  LDCU.64 UR4, c[0x0][0x358] ;  /* 0x00006b00ff0477ac */ /* 0x000e620008000a00 */
[----:B------:R-:W2:Y:S06]  /*00a0*/  LDCU UR6, c[0x0][0x390] ;  /* 0x00007200ff0677ac */ /* 0x000eac0008000800 */
[----:B------:R-:W3:Y:S01]  /*00b0*/  LDC.64 R6, c[0x0][0x380] ;  /* 0x0000e000ff067b82 */ /* 0x000ee20000000a00 */
[----:B0-----:R-:W-:-:S06]  /*00c0*/  IMAD.WIDE.U32 R2, R0, 0x4, R2 ;  /* 0x0000000400027825 */ /* 0x001fcc00078e0002 */
[----:B-1----:R-:W4:Y:S01]  /*00d0*/  LDG.E R3, desc[UR4][R2.64] ;  /* 0x0000000402037981 */ /* 0x002f22000c1e1900 */
[----:B--2---:R-:W-:Y:S01]  /*00e0*/  UISETP.NE.AND UP0, UPT, UR6, URZ, UPT ;  /* 0x000000ff0600728c */ /* 0x004fe2000bf05270 */
[C---:B----4-:R-:W-:Y:S02]  /*00f0*/  VIADD R9, R3.reuse, 0x1 ;  /* 0x0000000103097836 */ /* 0x050fe40000000000 */
[----:B---3--:R-:W-:-:S04]  /*0100*/  IMAD.WIDE.U32 R4, R3, 0x4, R6 ;  /* 0x0000000403047825 */ /* 0x008fc800078e0006 */
[----:B------:R-:W-:Y:S01]  /*0110*/  IMAD.WIDE.U32 R6, R9, 0x4, R6 ;  /* 0x0000000409067825 */ /* 0x000fe200078e0006 */
[----:B------:R-:W2:Y:S04]  /*0120*/  LDG.E R8, desc[UR4][R4.64] ;  /* 0x0000000404087981 */ /* 0x000ea8000c1e1900 */
[----:B------:R-:W2:Y:S01]  /*0130*/  LDG.E R11, desc[UR4][R6.64] ;  /* 0x00000004060b7981 */ /* 0x000ea2000c1e1900 */
[----:B------:R-:W-:Y:S01]  /*0140*/  IMAD.MOV.U32 R9, RZ, RZ, RZ ;  /* 0x000000ffff097224 */ /* 0x000fe200078e00ff */
[----:B--2---:R-:W-:Y:S01]  /*0150*/  ISETP.GE.U32.AND P0, PT, R8, R11, PT ;  /* 0x0000000b0800720c */ /* 0x004fe20003f06070 */
[----:B------:R-:W-:-:S12]  /*0160*/  BRA.U !UP0, `(.L_x_8) ;  /* 0x00000001083c7547 */ /* 0x000fd8000b800000 */
[----:B------:R-:W0:Y:S01]  /*0170*/  LDC.64 R4, c[0x0][0x380] ;  /* 0x0000e000ff047b82 */ /* 0x000e220000000a00 */
[----:B------:R-:W1:Y:S01]  /*0180*/  LDCU UR6, c[0x0][0x390] ;  /* 0x00007200ff0677ac */ /* 0x000e620008000800 */
[----:B------:R-:W-:Y:S01]  /*0190*/  HFMA2 R9, -RZ, RZ, 0, 0 ;  /* 0x00000000ff097431 */ /* 0x000fe200000001ff */
[----:B------:R-:W-:Y:S01]  /*01a0*/  BSSY.RECONVERGENT B0, `(.L_x_8) ;  /* 0x000000b000007945 */ /* 0x000fe20003800200 */
[----:B-1----:R-:W-:-:S07]  /*01b0*/  IMAD.U32 R6, RZ, RZ, UR6 ;  /* 0x00000006ff067e24 */ /* 0x002fce000f8e00ff */
.L_x_9:
[----:B------:R-:W-:-:S05]  /*01c0*/  IMAD.IADD R2, R9, 0x1, R6 ;  /* 0x0000000109027824 */ /* 0x000fca00078e0206 */
[----:B------:R-:W-:-:S05]  /*01d0*/  SHF.R.U32.HI R7, RZ, 0x1, R2 ;  /* 0x00000001ff077819 */ /* 0x000fca0000011602 */
[----:B0-----:R-:W-:-:S06]  /*01e0*/  IMAD.WIDE.U32 R2, R7, 0x4, R4 ;  /* 0x0000000407027825 */ /* 0x001fcc00078e0004 */
[----:B------:R-:W2:Y:S02]  /*01f0*/  LDG.E R3, desc[UR4][R2.64] ;  /* 0x0000000402037981 */ /* 0x000ea4000c1e1900 */
[----:B--2---:R-:W-:-:S04]  /*0200*/  ISETP.GT.U32.AND P1, PT, R3, R0, PT ;  /* 0x000000000300720c */ /* 0x004fc80003f24070 */
[----:B------:R-:W-:-:S09]  /*0210*/  SEL R6, R7, R6, P1 ;  /* 0x0000000607067207 */ /* 0x000fd20000800000 */
[----:B------:R-:W-:-:S04]  /*0220*/  @!P1 IADD3 R9, PT, PT, R7, 0x1, RZ ;  /* 0x0000000107099810 */ /* 0x000fc80007ffe0ff */
[----:B------:R-:W-:-:S13]  /*0230*/  ISETP.GE.U32.AND P1, PT, R9, R6, PT ;  /* 0x000000060900720c */ /* 0x000fda0003f26070 */
[----:B------:R-:W-:Y:S05]  /*0240*/  @!P1 BRA `(.L_x_9) ;  /* 0xfffffffc00dc9947 */ /* 0x000fea000383ffff */
[----:B------:R-:W-:Y:S05]  /*0250*/  BSYNC.RECONVERGENT B0 ;  /* 0x0000000000007941 */ /* 0x000fea0003800200 */
.L_x_8:
[----:B------:R-:W-:Y:S05]  /*0260*/  @P0 BRA `(.L_x_10) ;  /* 0x00000000003c0947 */ /* 0x000fea0003800000 */
[----:B------:R-:W0:Y:S01]  /*0270*/  LDC.64 R4, c[0x0][0x388] ;  /* 0x0000e200ff047b82 */ /* 0x000e220000000a00 */
[----:B------:R-:W-:Y:S01]  /*0280*/  VIMNMX.U32 R9, PT, PT, R9, 0x1, !PT ;  /* 0x0000000109097848 */ /* 0x000fe20007fe0000 */
[----:B------:R-:W-:Y:S04]  /*0290*/  BSSY.RECONVERGENT B0, `(.L_x_11) ;  /* 0x0000011000007945 */ /* 0x000fe80003800200 */
[----:B------:R-:W-:-:S07]  /*02a0*/  VIADD R9, R9, 0xffffffff ;  /* 0xffffffff09097836 */ /* 0x000fce0000000000 */
.L_x_13:
[----:B------:R-:W-:-:S04]  /*02b0*/  IADD3 R2, PT, PT, R11, R8, RZ ;  /* 0x000000080b027210 */ /* 0x000fc80007ffe0ff */
[----:B------:R-:W-:-:S05]  /*02c0*/  SHF.R.U32.HI R6, RZ, 0x1, R2 ;  /* 0x00000001ff067819 */ /* 0x000fca0000011602 */
[----:B0-----:R-:W-:-:S06]  /*02d0*/  IMAD.WIDE.U32 R2, R6, 0x4, R4 ;  /* 0x0000000406027825 */ /* 0x001fcc00078e0004 */
[----:B------:R-:W2:Y:S02]  /*02e0*/  LDG.E R2, desc[UR4][R2.64] ;  /* 0x0000000402027981 */ /* 0x000ea4000c1e1900 */
[----:B--2---:R-:W-:-:S13]  /*02f0*/  ISETP.NE.AND P0, PT, R2, R9, PT ;  /* 0x000000090200720c */ /* 0x004fda0003f05270 */
[----:B------:R-:W-:Y:S05]  /*0300*/  @!P0 BRA `(.L_x_12) ;  /* 0x0000000000248947 */ /* 0x000fea0003800000 */
[----:B------:R-:W-:-:S04]  /*0310*/  ISETP.GE.U32.AND P0, PT, R2, R9, PT ;  /* 0x000000090200720c */ /* 0x000fc80003f06070 */
[----:B------:R-:W-:-:S09]  /*0320*/  SEL R11, R11, R6, !P0 ;  /* 0x000000060b0b7207 */ /* 0x000fd20004000000 */
[----:B------:R-:W-:-:S05]  /*0330*/  @!P0 VIADD R8, R6, 0x1 ;  /* 0x0000000106088836 */ /* 0x000fca0000000000 */
[----:B------:R-:W-:-:S13]  /*0340*/  ISETP.GE.U32.AND P0, PT, R8, R11, PT ;  /* 0x0000000b0800720c */ /* 0x000fda0003f06070 */
[----:B------:R-:W-:Y:S05]  /*0350*/  @!P0 BRA `(.L_x_13) ;  /* 0xfffffffc00d48947 */ /* 0x000fea000383ffff */
.L_x_10:
[----:B------:R-:W0:Y:S02]  /*0360*/  LDC.64 R2, c[0x0][0x398] ;  /* 0x0000e600ff027b82 */ /* 0x000e240000000a00 */
[----:B0-----:R-:W-:-:S05]  /*0370*/  IMAD.WIDE.U32 R2, R0, 0x4, R2 ;  /* 0x0000000400027825 */ /* 0x001fca00078e0002 */
[----:B------:R-:W-:Y:S01]  /*0380*/  STG.E desc[UR4][R2.64], RZ ;  /* 0x000000ff02007986 */ /* 0x000fe2000c101904 */
[----:B------:R-:W-:Y:S05]  /*0390*/  EXIT ;  /* 0x000000000000794d */ /* 0x000fea0003800000 */
.L_x_12:
[----:B------:R-:W-:Y:S05]  /*03a0*/  BSYNC.RECONVERGENT B0 ;  /* 0x0000000000007941 */ /* 0x000fea0003800200 */
.L_x_11:
[----:B------:R-:W0:Y:S01]  /*03b0*/  LDC.64 R2, c[0x0][0x398] ;  /* 0x0000e600ff027b82 */ /* 0x000e220000000a00 */
[----:B------:R-:W-:Y:S01]  /*03c0*/  MOV R5, 0x1 ;  /* 0x0000000100057802 */ /* 0x000fe20000000f00 */
[----:B0-----:R-:W-:-:S05]  /*03d0*/  IMAD.WIDE.U32 R2, R0, 0x4, R2 ;  /* 0x0000000400027825 */ /* 0x001fca00078e0002 */
[----:B------:R-:W-:Y:S01]  /*03e0*/  STG.E desc[UR4][R2.64], R5 ;  /* 0x0000000502007986 */ /* 0x000fe2000c101904 */
[----:B------:R-:W-:Y:S05]  /*03f0*/  EXIT ;  /* 0x000000000000794d */ /* 0x000fea0003800000 */
.L_x_14:
        /* <DEDUP_REMOVED lines=16> */
.L_x_26:


//--------------------- .text._Z37edge_get_edgelist_src_only_GPU_kernelPKjS0_PK10edge_src_tjjPj --------------------------
	.section	.text._Z37edge_get_edgelist_src_only_GPU_kernelPKjS0_PK10edge_src_tjjPj,"ax",@progbits
	.align	128
        .global         _Z37edge_get_edgelist_src_only_GPU_kernelPKjS0_PK10edge_src_tjjPj
        .type           _Z37edge_get_edgelist_src_only_GPU_kernelPKjS0_PK10edge_src_tjjPj,@function
        .size           _Z37edge_get_edgelist_src_only_GPU_kernelPKjS0_PK10edge_src_tjjPj,(.L_x_27 - _Z37edge_get_edgelist_src_only_GPU_kernelPKjS0_PK10edge_src_tjjPj)
        .other          _Z37edge_get_edgelist_src_only_GPU_kernelPKjS0_PK10edge_src_tjjPj,@"STO_CUDA_ENTRY STV_DEFAULT"
_Z37edge_get_edgelist_src_only_GPU_kernelPKjS0_PK10edge_src_tjjPj:
.text._Z37edge_get_edgelist_src_only_GPU_kernelPKjS0_PK10edge_src_tjjPj:
        /* <DEDUP_REMOVED lines=9> */
[----:B------:R-:W1:Y:S07]  /*0090*/  LDCU.64 UR4, c[0x0][0x358] ;  /* 0x00006b00ff0477ac */ /* 0x000e6e0008000a00 */
[----:B------:R-:W2:Y:S01]  /*00a0*/  LDC.64 R6, c[0x0][0x380] ;  /* 0x0000e000ff067b82 */ /* 0x000ea20000000a00 */
[----:B0-----:R-:W-:-:S06]  /*00b0*/  IMAD.WIDE.U32 R2, R0, 0x4, R2 ;  /* 0x0000000400027825 */ /* 0x001fcc00078e0002 */
[----:B-1----:R-:W3:Y:S02]  /*00c0*/  LDG.E R3, desc[UR4][R2.64] ;  /* 0x0000000402037981 */ /* 0x002ee4000c1e1900 */
[C---:B---3--:R-:W-:Y:S01]  /*00d0*/  IADD3 R9, PT, PT, R3.reuse, 0x1, RZ ;  /* 0x0000000103097810 */ /* 0x048fe20007ffe0ff */
[----:B--2---:R-:W-:-:S04]  /*00e0*/  IMAD.WIDE.U32 R4, R3, 0x4, R6 ;  /* 0x0000000403047825 */ /* 0x004fc800078e0006 */
[----:B------:R-:W-:Y:S01]  /*00f0*/  IMAD.WIDE.U32 R6, R9, 0x4, R6 ;  /* 0x0000000409067825 */ /* 0x000fe200078e0006 */
[----:B------:R-:W2:Y:S05]  /*0100*/  LDG.E R8, desc[UR4][R4.64] ;  /* 0x0000000404087981 */ /* 0x000eaa000c1e1900 */
[----:B------:R-:W2:Y:S02]  /*0110*/  LDG.E R7, desc[UR4][R6.64] ;  /* 0x0000000406077981 */ /* 0x000ea4000c1e1900 */
[----:B--2---:R-:W-:-:S13]  /*0120*/  ISETP.GE.U32.AND P0, PT, R8, R7, PT ;  /* 0x000000070800720c */ /* 0x004fda0003f06070 */
[----:B------:R-:W-:Y:S05]  /*0130*/  @P0 BRA `(.L_x_15) ;  /* 0x0000000000400947 */ /* 0x000fea0003800000 */
[----:B------:R-:W0:Y:S08]  /*0140*/  LDC.64 R2, c[0x0][0x390] ;  /* 0x0000e400ff027b82 */ /* 0x000e300000000a00 */
[----:B------:R-:W1:Y:S01]  /*0150*/  LDC.64 R4, c[0x0][0x388] ;  /* 0x0000e200ff047b82 */ /* 0x000e620000000a00 */
[----:B0-----:R-:W-:-:S05]  /*0160*/  IMAD.WIDE.U32 R2, R0, 0x4, R2 ;  /* 0x0000000400027825 */ /* 0x001fca00078e0002 */
[----:B------:R0:W5:Y:S01]  /*0170*/  LDG.E R6, desc[UR4][R2.64] ;  /* 0x0000000402067981 */ /* 0x000162000c1e1900 */
[----:B------:R-:W-:Y:S01]  /*0180*/  BSSY.RECONVERGENT B0, `(.L_x_16) ;  /* 0x0000010000007945 */ /* 0x000fe20003800200 */
.L_x_18:
[----:B0-----:R-:W-:-:S04]  /*0190*/  IADD3 R2, PT, PT, R7, R8, RZ ;  /* 0x0000000807027210 */ /* 0x001fc80007ffe0ff */
[----:B------:R-:W-:-:S05]  /*01a0*/  SHF.R.U32.HI R9, RZ, 0x1, R2 ;  /* 0x00000001ff097819 */ /* 0x000fca0000011602 */
[----:B-1----:R-:W-:-:S06]  /*01b0*/  IMAD.WIDE.U32 R2, R9, 0x4, R4 ;  /* 0x0000000409027825 */ /* 0x002fcc00078e0004 */
[----:B------:R-:W2:Y:S02]  /*01c0*/  LDG.E R3, desc[UR4][R2.64] ;  /* 0x0000000402037981 */ /* 0x000ea4000c1e1900 */
[----:B--2--5:R-:W-:-:S13]  /*01d0*/  ISETP.NE.AND P0, PT, R3, R6, PT ;  /* 0x000000060300720c */ /* 0x024fda0003f05270 */
[----:B------:R-:W-:Y:S05]  /*01e0*/  @!P0 BRA `(.L_x_17) ;  /* 0x0000000000248947 */ /* 0x000fea0003800000 */
[----:B------:R-:W-:-:S04]  /*01f0*/  ISETP.GE.U32.AND P0, PT, R3, R6, PT ;  /* 0x000000060300720c */ /* 0x000fc80003f06070 */
[----:B------:R-:W-:-:S09]  /*0200*/  SEL R7, R7, R9, !P0 ;  /* 0x0000000907077207 */ /* 0x000fd20004000000 */
[----:B------:R-:W-:-:S04]  /*0210*/  @!P0 IADD3 R8, PT, PT, R9, 0x1, RZ ;  /* 0x0000000109088810 */ /* 0x000fc80007ffe0ff */
[----:B------:R-:W-:-:S13]  /*0220*/  ISETP.GE.U32.AND P0, PT, R8, R7, PT ;  /* 0x000000070800720c */ /* 0x000fda0003f06070 */
[----:B------:R-:W-:Y:S05]  /*0230*/  @!P0 BRA `(.L_x_18) ;  /* 0xfffffffc00d48947 */ /* 0x000fea000383ffff */
.L_x_15:
[----:B------:R-:W0:Y:S02]  /*0240*/  LDC.64 R2, c[0x0][0x3a0] ;  /* 0x0000e800ff027b82 */ /* 0x000e240000000a00 */
[----:B0-----:R-:W-:-:S05]  /*0250*/  IMAD.WIDE.U32 R2, R0, 0x4, R2 ;  /* 0x0000000400027825 */ /* 0x001fca00078e0002 */
[----:B------:R-:W-:Y:S01]  /*0260*/  STG.E desc[UR4][R2.64], RZ ;  /* 0x000000ff02007986 */ /* 0x000fe2000c101904 */
[----:B------:R-:W-:Y:S05]  /*0270*/  EXIT ;  /* 0x000000000000794d */ /* 0x000fea0003800000 */
.L_x_17:
[----:B------:R-:W-:Y:S05]  /*0280*/  BSYNC.RECONVERGENT B0 ;  /* 0x0000000000007941 */ /* 0x000fea0003800200 */
.L_x_16:
[----:B------:R-:W0:Y:S01]  /*0290*/  LDC.64 R2, c[0x0][0x3a0] ;  /* 0x0000e800ff027b82 */ /* 0x000e220000000a00 */
[----:B------:R-:W-:Y:S02]  /*02a0*/  HFMA2 R5, -RZ, RZ, 0, 5.9604644775390625e-08 ;  /* 0x00000001ff057431 */ /* 0x000fe400000001ff */
[----:B0-----:R-:W-:-:S05]  /*02b0*/  IMAD.WIDE.U32 R2, R0, 0x4, R2 ;  /* 0x0000000400027825 */ /* 0x001fca00078e0002 */
[----:B------:R-:W-:Y:S01]  /*02c0*/  STG.E desc[UR4][R2.64], R5 ;  /* 0x0000000502007986 */ /* 0x000fe2000c101904 */
[----:B------:R-:W-:Y:S05]  /*02d0*/  EXIT ;  /* 0x000000000000794d */ /* 0x000fea0003800000 */
.L_x_19:
        /* <DEDUP_REMOVED lines=10> */
.L_x_27:


//--------------------- .text._Z28edge_get_edgelist_GPU_kernelPKjS0_PK6edge_tjjPj --------------------------
	.section	.text._Z28edge_get_edgelist_GPU_kernelPKjS0_PK6edge_tjjPj,"ax",@progbits
	.align	128
        .global         _Z28edge_get_edgelist_GPU_kernelPKjS0_PK6edge_tjjPj
        .type           _Z28edge_get_edgelist_GPU_kernelPKjS0_PK6edge_tjjPj,@function
        .size           _Z28edge_get_edgelist_GPU_kernelPKjS0_PK6edge_tjjPj,(.L_x_28 - _Z28edge_get_edgelist_GPU_kernelPKjS0_PK6edge_tjjPj)
        .other          _Z28edge_get_edgelist_GPU_kernelPKjS0_PK6edge_tjjPj,@"STO_CUDA_ENTRY STV_DEFAULT"
_Z28edge_get_edgelist_GPU_kernelPKjS0_PK6edge_tjjPj:
.text._Z28edge_get_edgelist_GPU_kernelPKjS0_PK6edge_tjjPj:
        /* <DEDUP_REMOVED lines=11> */
[----:B0-----:R-:W-:-:S05]  /*00b0*/  IMAD.WIDE.U32 R2, R0, 0x8, R2 ;  /* 0x0000000800027825 */ /* 0x001fca00078e0002 */
[----:B-1----:R-:W3:Y:S02]  /*00c0*/  LDG.E R5, desc[UR4][R2.64+0x4] ;  /* 0x0000040402057981 */ /* 0x002ee4000c1e1900 */
[C---:B---3--:R-:W-:Y:S02]  /*00d0*/  VIADD R9, R5.reuse, 0x1 ;  /* 0x0000000105097836 */ /* 0x048fe40000000000 */
[----:B--2---:R-:W-:-:S04]  /*00e0*/  IMAD.WIDE.U32 R4, R5, 0x4, R6 ;  /* 0x0000000405047825 */ /* 0x004fc800078e0006 */
[----:B------:R-:W-:Y:S01]  /*00f0*/  IMAD.WIDE.U32 R6, R9, 0x4, R6 ;  /* 0x0000000409067825 */ /* 0x000fe200078e0006 */
[----:B------:R-:W2:Y:S05]  /*0100*/  LDG.E R8, desc[UR4][R4.64] ;  /* 0x0000000404087981 */ /* 0x000eaa000c1e1900 */
[----:B------:R-:W2:Y:S02]  /*0110*/  LDG.E R7, desc[UR4][R6.64] ;  /* 0x0000000406077981 */ /* 0x000ea4000c1e1900 */
[----:B--2---:R-:W-:-:S13]  /*0120*/  ISETP.GE.U32.AND P0, PT, R8, R7, PT ;  /* 0x000000070800720c */ /* 0x004fda0003f06070 */
[----:B------:R-:W-:Y:S05]  /*0130*/  @P0 BRA `(.L_x_20) ;  /* 0x0000000000380947 */ /* 0x000fea0003800000 */
[----:B------:R0:W5:Y:S01]  /*0140*/  LDG.E R6, desc[UR4][R2.64] ;  /* 0x0000000402067981 */ /* 0x000162000c1e1900 */
[----:B------:R-:W1:Y:S01]  /*0150*/  LDC.64 R4, c[0x0][0x388] ;  /* 0x0000e200ff047b82 */ /* 0x000e620000000a00 */
[----:B------:R-:W-:Y:S01]  /*0160*/  BSSY.RECONVERGENT B0, `(.L_x_21) ;  /* 0x0000010000007945 */ /* 0x000fe20003800200 */
.L_x_23:
[----:B0-----:R-:W-:-:S05]  /*0170*/  IMAD.IADD R2, R7, 0x1, R8 ;  /* 0x0000000107027824 */ /* 0x001fca00078e0208 */
        /* <DEDUP_REMOVED lines=10> */
.L_x_20:
[----:B------:R-:W0:Y:S02]  /*0220*/  LDC.64 R2, c[0x0][0x3a0] ;  /* 0x0000e800ff027b82 */ /* 0x000e240000000a00 */
[----:B0-----:R-:W-:-:S05]  /*0230*/  IMAD.WIDE.U32 R2, R0, 0x4, R2 ;  /* 0x0000000400027825 */ /* 0x001fca00078e0002 */
[----:B------:R-:W-:Y:S01]  /*0240*/  STG.E desc[UR4][R2.64], RZ ;  /* 0x000000ff02007986 */ /* 0x000fe2000c101904 */
[----:B------:R-:W-:Y:S05]  /*0250*/  EXIT ;  /* 0x000000000000794d */ /* 0x000fea0003800000 */
.L_x_22:
[----:B------:R-:W-:Y:S05]  /*0260*/  BSYNC.RECONVERGENT B0 ;  /* 0x0000000000007941 */ /* 0x000fea0003800200 */
.L_x_21:
[----:B------:R-:W0:Y:S01]  /*0270*/  LDC.64 R2, c[0x0][0x3a0] ;  /* 0x0000e800ff027b82 */ /* 0x000e220000000a00 */
[----:B------:R-:W-:Y:S02]  /*0280*/  HFMA2 R5, -RZ, RZ, 0, 5.9604644775390625e-08 ;  /* 0x00000001ff057431 */ /* 0x000fe400000001ff */
[----:B0-----:R-:W-:-:S05]  /*0290*/  IMAD.WIDE.U32 R2, R0, 0x4, R2 ;  /* 0x0000000400027825 */ /* 0x001fca00078e0002 */
[----:B------:R-:W-:Y:S01]  /*02a0*/  STG.E desc[UR4][R2.64], R5 ;  /* 0x0000000502007986 */ /* 0x000fe2000c101904 */
[----:B------:R-:W-:Y:S05]  /*02b0*/  EXIT ;  /* 0x000000000000794d */ /* 0x000fea0003800000 */
.L_x_24:
        /* <DEDUP_REMOVED lines=12> */
.L_x_28:


//--------------------- .nv.shared.reserved.0     --------------------------
	.section	.nv.shared.reserved.0,"aw",@nobits
	.weak		__nv_reservedSMEM_offset_0_alias
	.size		__nv_reservedSMEM_offset_0_alias, 0, 64
	.other		__nv_reservedSMEM_offset_0_alias,@"STO_CUDA_RESERVED_SHARED STV_DEFAULT"
__nv_reservedSMEM_offset_0_alias:
	.zero		0
	.zero		64


//--------------------- .nv.constant0._Z40edge_get_binary_search_cached_GPU_kernelPKjS0_jjPj --------------------------
	.section	.nv.constant0._Z40edge_get_binary_search_cached_GPU_kernelPKjS0_jjPj,"a",@progbits
	.sectionflags	@""
	.align	4
.nv.constant0._Z40edge_get_binary_search_cached_GPU_kernelPKjS0_jjPj:
	.zero		928


//--------------------- .nv.constant0._Z33edge_get_binary_search_GPU_kernelPKjS0_jjPj --------------------------
	.section	.nv.constant0._Z33edge_get_binary_search_GPU_kernelPKjS0_jjPj,"a",@progbits
	.sectionflags	@""
	.align	4
.nv.constant0._Z33edge_get_binary_search_GPU_kernelPKjS0_jjPj:
	.zero		928


//--------------------- .nv.constant0._Z37edge_get_edgelist_src_only_GPU_kernelPKjS0_PK10edge_src_tjjPj --------------------------
	.section	.nv.constant0._Z37edge_get_edgelist_src_only_GPU_kernelPKjS0_PK10edge_src_tjjPj,"a",@progbits
	.sectionflags	@""
	.align	4
.nv.constant0._Z37edge_get_edgelist_src_only_GPU_kernelPKjS0_PK10edge_src_tjjPj:
	.zero		936


//--------------------- .nv.constant0._Z28edge_get_edgelist_GPU_kernelPKjS0_PK6edge_tjjPj --------------------------
	.section	.nv.constant0._Z28edge_get_edgelist_GPU_kernelPKjS0_PK6edge_tjjPj,"a",@progbits
	.sectionflags	@""
	.align	4
.nv.constant0._Z28edge_get_edgelist_GPU_kernelPKjS0_PK6edge_tjjPj:
	.zero		936


//--------------------- SYMBOLS --------------------------

	.type		.nv.reservedSmem.offset0,@object
	.size		.nv.reservedSmem.offset0,0x4
